//
// Generated by NVIDIA NVVM Compiler
//
// Compiler Build ID: CL-36424714
// Cuda compilation tools, release 13.0, V13.0.88
// Based on NVVM 20.0.0
//

.version 9.0
.target sm_100
.address_size 64

	// .globl	_Z15grayscaleKernelPhS_ii
.const .align 4 .b8 laplacianFilter[36] = {0, 0, 128, 191, 0, 0, 128, 191, 0, 0, 128, 191, 0, 0, 128, 191, 0, 0, 0, 65, 0, 0, 128, 191, 0, 0, 128, 191, 0, 0, 128, 191, 0, 0, 128, 191};
// _ZZ15vectorDotKernelPKfS0_PfiE5cache has been demoted
// _ZZ18vectorL2NormKernelPKfPfiE5cache has been demoted

.visible .entry _Z15grayscaleKernelPhS_ii(
	.param .u64 .ptr .align 1 _Z15grayscaleKernelPhS_ii_param_0,
	.param .u64 .ptr .align 1 _Z15grayscaleKernelPhS_ii_param_1,
	.param .u32 _Z15grayscaleKernelPhS_ii_param_2,
	.param .u32 _Z15grayscaleKernelPhS_ii_param_3
)
{
	.reg .pred 	%p<4>;
	.reg .b16 	%rs<4>;
	.reg .b32 	%r<16>;
	.reg .b32 	%f<7>;
	.reg .b64 	%rd<9>;

	ld.param.u64 	%rd1, [_Z15grayscaleKernelPhS_ii_param_0];
	ld.param.u64 	%rd2, [_Z15grayscaleKernelPhS_ii_param_1];
	ld.param.u32 	%r3, [_Z15grayscaleKernelPhS_ii_param_2];
	ld.param.u32 	%r4, [_Z15grayscaleKernelPhS_ii_param_3];
	mov.u32 	%r6, %tid.x;
	mov.u32 	%r7, %ctaid.x;
	mov.u32 	%r8, %ntid.x;
	mad.lo.s32 	%r1, %r7, %r8, %r6;
	mov.u32 	%r9, %tid.y;
	mov.u32 	%r10, %ctaid.y;
	mov.u32 	%r11, %ntid.y;
	mad.lo.s32 	%r12, %r10, %r11, %r9;
	setp.ge.s32 	%p1, %r1, %r3;
	setp.ge.s32 	%p2, %r12, %r4;
	or.pred  	%p3, %p1, %p2;
	@%p3 bra 	$L__BB0_2;
	cvta.to.global.u64 	%rd3, %rd1;
	cvta.to.global.u64 	%rd4, %rd2;
	mad.lo.s32 	%r13, %r3, %r12, %r1;
	mul.lo.s32 	%r14, %r13, 3;
	cvt.s64.s32 	%rd5, %r14;
	add.s64 	%rd6, %rd3, %rd5;
	ld.global.u8 	%rs1, [%rd6];
	ld.global.u8 	%rs2, [%rd6+1];
	ld.global.u8 	%rs3, [%rd6+2];
	cvt.rn.f32.u16 	%f1, %rs1;
	cvt.rn.f32.u16 	%f2, %rs2;
	mul.f32 	%f3, %f2, 0f3F1645A2;
	fma.rn.f32 	%f4, %f1, 0f3E991687, %f3;
	cvt.rn.f32.u16 	%f5, %rs3;
	fma.rn.f32 	%f6, %f5, 0f3DE978D5, %f4;
	cvt.rzi.u32.f32 	%r15, %f6;
	cvt.s64.s32 	%rd7, %r13;
	add.s64 	%rd8, %rd4, %rd7;
	st.global.u8 	[%rd8], %r15;
$L__BB0_2:
	ret;

}
	// .globl	_Z14upsampleKernelPhS_iii
.visible .entry _Z14upsampleKernelPhS_iii(
	.param .u64 .ptr .align 1 _Z14upsampleKernelPhS_iii_param_0,
	.param .u64 .ptr .align 1 _Z14upsampleKernelPhS_iii_param_1,
	.param .u32 _Z14upsampleKernelPhS_iii_param_2,
	.param .u32 _Z14upsampleKernelPhS_iii_param_3,
	.param .u32 _Z14upsampleKernelPhS_iii_param_4
)
{
	.reg .pred 	%p<4>;
	.reg .b16 	%rs<4>;
	.reg .b32 	%r<22>;
	.reg .b64 	%rd<9>;

	ld.param.u64 	%rd1, [_Z14upsampleKernelPhS_iii_param_0];
	ld.param.u64 	%rd2, [_Z14upsampleKernelPhS_iii_param_1];
	ld.param.u32 	%r4, [_Z14upsampleKernelPhS_iii_param_2];
	ld.param.u32 	%r6, [_Z14upsampleKernelPhS_iii_param_3];
	ld.param.u32 	%r5, [_Z14upsampleKernelPhS_iii_param_4];
	mov.u32 	%r7, %tid.x;
	mov.u32 	%r8, %ctaid.x;
	mov.u32 	%r9, %ntid.x;
	mad.lo.s32 	%r1, %r8, %r9, %r7;
	mov.u32 	%r10, %tid.y;
	mov.u32 	%r11, %ctaid.y;
	mov.u32 	%r12, %ntid.y;
	mad.lo.s32 	%r13, %r11, %r12, %r10;
	mul.lo.s32 	%r3, %r5, %r4;
	setp.ge.s32 	%p1, %r1, %r3;
	mul.lo.s32 	%r14, %r5, %r6;
	setp.ge.s32 	%p2, %r13, %r14;
	or.pred  	%p3, %p1, %p2;
	@%p3 bra 	$L__BB1_2;
	cvta.to.global.u64 	%rd3, %rd1;
	cvta.to.global.u64 	%rd4, %rd2;
	div.s32 	%r16, %r1, %r5;
	div.s32 	%r17, %r13, %r5;
	mad.lo.s32 	%r18, %r17, %r4, %r16;
	mad.lo.s32 	%r19, %r3, %r13, %r1;
	mul.lo.s32 	%r20, %r19, 3;
	mul.lo.s32 	%r21, %r18, 3;
	cvt.s64.s32 	%rd5, %r21;
	add.s64 	%rd6, %rd3, %rd5;
	ld.global.u8 	%rs1, [%rd6];
	cvt.s64.s32 	%rd7, %r20;
	add.s64 	%rd8, %rd4, %rd7;
	st.global.u8 	[%rd8], %rs1;
	ld.global.u8 	%rs2, [%rd6+1];
	st.global.u8 	[%rd8+1], %rs2;
	ld.global.u8 	%rs3, [%rd6+2];
	st.global.u8 	[%rd8+2], %rs3;
$L__BB1_2:
	ret;

}
	// .globl	_Z13sharpenKernelPhS_ii
.visible .entry _Z13sharpenKernelPhS_ii(
	.param .u64 .ptr .align 1 _Z13sharpenKernelPhS_ii_param_0,
	.param .u64 .ptr .align 1 _Z13sharpenKernelPhS_ii_param_1,
	.param .u32 _Z13sharpenKernelPhS_ii_param_2,
	.param .u32 _Z13sharpenKernelPhS_ii_param_3
)
{
	.reg .pred 	%p<29>;
	.reg .b16 	%rs<11>;
	.reg .b32 	%r<51>;
	.reg .b32 	%f<67>;
	.reg .b64 	%rd<14>;
	.reg .b64 	%fd<5>;

	ld.param.u64 	%rd6, [_Z13sharpenKernelPhS_ii_param_0];
	ld.param.u64 	%rd7, [_Z13sharpenKernelPhS_ii_param_1];
	ld.param.u32 	%r17, [_Z13sharpenKernelPhS_ii_param_2];
	ld.param.u32 	%r19, [_Z13sharpenKernelPhS_ii_param_3];
	mov.u32 	%r20, %tid.x;
	mov.u32 	%r21, %ctaid.x;
	mov.u32 	%r22, %ntid.x;
	mad.lo.s32 	%r1, %r21, %r22, %r20;
	mov.u32 	%r23, %tid.y;
	mov.u32 	%r24, %ctaid.y;
	mov.u32 	%r25, %ntid.y;
	mad.lo.s32 	%r26, %r24, %r25, %r23;
	setp.ge.s32 	%p6, %r1, %r17;
	setp.ge.s32 	%p7, %r26, %r19;
	or.pred  	%p8, %p6, %p7;
	@%p8 bra 	$L__BB2_21;
	mul.lo.s32 	%r28, %r17, %r26;
	add.s32 	%r29, %r28, %r1;
	mul.lo.s32 	%r49, %r29, 3;
	setp.ne.s32 	%p9, %r26, 0;
	sub.s32 	%r30, %r28, %r17;
	setp.gt.s32 	%p10, %r1, 0;
	ld.const.f32 	%f1, [laplacianFilter];
	setp.gt.s32 	%p11, %r1, -1;
	and.pred  	%p1, %p11, %p9;
	ld.const.f32 	%f2, [laplacianFilter+4];
	add.s32 	%r31, %r1, 1;
	setp.gt.s32 	%p12, %r1, -2;
	setp.lt.s32 	%p13, %r31, %r17;
	and.pred  	%p2, %p12, %p13;
	ld.const.f32 	%f3, [laplacianFilter+8];
	ld.const.f32 	%f4, [laplacianFilter+12];
	ld.const.f32 	%f5, [laplacianFilter+16];
	ld.const.f32 	%f6, [laplacianFilter+20];
	add.s32 	%r32, %r26, 1;
	setp.lt.u32 	%p14, %r32, %r19;
	and.pred  	%p3, %p10, %p14;
	ld.const.f32 	%f7, [laplacianFilter+24];
	and.pred  	%p4, %p11, %p14;
	ld.const.f32 	%f8, [laplacianFilter+28];
	and.pred  	%p5, %p2, %p14;
	ld.const.f32 	%f9, [laplacianFilter+32];
	cvta.to.global.u64 	%rd8, %rd6;
	add.s64 	%rd1, %rd8, 3;
	add.s32 	%r33, %r29, %r17;
	mad.lo.s32 	%r48, %r33, 3, -3;
	add.s32 	%r34, %r1, %r30;
	mad.lo.s32 	%r47, %r34, 3, -3;
	add.s32 	%r46, %r49, -3;
	cvta.to.global.u64 	%rd2, %rd7;
	mov.b32 	%r50, 0;
	not.pred 	%p18, %p1;
	not.pred 	%p25, %p3;
	not.pred 	%p26, %p4;
	not.pred 	%p27, %p5;
$L__BB2_2:
	cvt.s64.s32 	%rd9, %r47;
	add.s64 	%rd3, %rd1, %rd9;
	setp.lt.s32 	%p15, %r1, 1;
	mov.u32 	%r35, %ctaid.y;
	mov.u32 	%r36, %ntid.y;
	mov.u32 	%r37, %tid.y;
	mad.lo.s32 	%r38, %r35, %r36, %r37;
	setp.eq.s32 	%p16, %r38, 0;
	mov.f32 	%f58, 0f40A00000;
	or.pred  	%p17, %p15, %p16;
	@%p17 bra 	$L__BB2_4;
	ld.global.u8 	%rs1, [%rd3+-3];
	cvt.rn.f32.u16 	%f36, %rs1;
	fma.rn.f32 	%f58, %f1, %f36, 0f00000000;
$L__BB2_4:
	mov.f32 	%f59, 0f40A00000;
	@%p18 bra 	$L__BB2_6;
	ld.global.u8 	%rs2, [%rd3];
	cvt.rn.f32.u16 	%f38, %rs2;
	mul.f32 	%f59, %f2, %f38;
$L__BB2_6:
	add.f32 	%f14, %f58, %f59;
	mov.u32 	%r40, %ctaid.y;
	mov.u32 	%r41, %ntid.y;
	mov.u32 	%r42, %tid.y;
	mad.lo.s32 	%r43, %r40, %r41, %r42;
	setp.eq.s32 	%p19, %r43, 0;
	not.pred 	%p20, %p2;
	mov.f32 	%f60, 0f40A00000;
	or.pred  	%p21, %p20, %p19;
	@%p21 bra 	$L__BB2_8;
	ld.global.u8 	%rs3, [%rd3+3];
	cvt.rn.f32.u16 	%f40, %rs3;
	mul.f32 	%f60, %f3, %f40;
$L__BB2_8:
	cvt.s64.s32 	%rd10, %r46;
	add.s64 	%rd4, %rd1, %rd10;
	setp.lt.s32 	%p22, %r1, 1;
	add.f32 	%f17, %f14, %f60;
	mov.f32 	%f61, 0f40A00000;
	@%p22 bra 	$L__BB2_10;
	ld.global.u8 	%rs4, [%rd4+-3];
	cvt.rn.f32.u16 	%f42, %rs4;
	mul.f32 	%f61, %f4, %f42;
$L__BB2_10:
	setp.lt.s32 	%p23, %r1, 0;
	add.f32 	%f20, %f17, %f61;
	mov.f32 	%f62, 0f40A00000;
	@%p23 bra 	$L__BB2_12;
	ld.global.u8 	%rs5, [%rd4];
	cvt.rn.f32.u16 	%f44, %rs5;
	mul.f32 	%f62, %f5, %f44;
$L__BB2_12:
	add.f32 	%f23, %f20, %f62;
	mov.f32 	%f63, 0f40A00000;
	@%p20 bra 	$L__BB2_14;
	ld.global.u8 	%rs6, [%rd4+3];
	cvt.rn.f32.u16 	%f46, %rs6;
	mul.f32 	%f63, %f6, %f46;
$L__BB2_14:
	cvt.s64.s32 	%rd11, %r48;
	add.s64 	%rd5, %rd1, %rd11;
	add.f32 	%f26, %f23, %f63;
	mov.f32 	%f64, 0f40A00000;
	@%p25 bra 	$L__BB2_16;
	ld.global.u8 	%rs7, [%rd5+-3];
	cvt.rn.f32.u16 	%f48, %rs7;
	mul.f32 	%f64, %f7, %f48;
$L__BB2_16:
	add.f32 	%f29, %f26, %f64;
	mov.f32 	%f65, 0f40A00000;
	@%p26 bra 	$L__BB2_18;
	ld.global.u8 	%rs8, [%rd5];
	cvt.rn.f32.u16 	%f50, %rs8;
	mul.f32 	%f65, %f8, %f50;
$L__BB2_18:
	add.f32 	%f32, %f29, %f65;
	mov.f32 	%f66, 0f40A00000;
	@%p27 bra 	$L__BB2_20;
	ld.global.u8 	%rs9, [%rd5+3];
	cvt.rn.f32.u16 	%f52, %rs9;
	mul.f32 	%f66, %f9, %f52;
$L__BB2_20:
	add.f32 	%f53, %f32, %f66;
	ld.global.u8 	%rs10, [%rd4];
	cvt.rn.f32.u16 	%f54, %rs10;
	add.f32 	%f55, %f53, %f54;
	cvt.f64.f32 	%fd1, %f55;
	max.f64 	%fd2, %fd1, 0d0000000000000000;
	cvt.rn.f32.f64 	%f56, %fd2;
	cvt.f64.f32 	%fd3, %f56;
	min.f64 	%fd4, %fd3, 0d406FE00000000000;
	cvt.rn.f32.f64 	%f57, %fd4;
	cvt.rzi.u32.f32 	%r45, %f57;
	cvt.s64.s32 	%rd12, %r49;
	add.s64 	%rd13, %rd2, %rd12;
	st.global.u8 	[%rd13], %r45;
	add.s32 	%r50, %r50, 1;
	add.s32 	%r49, %r49, 1;
	add.s32 	%r48, %r48, 1;
	add.s32 	%r47, %r47, 1;
	add.s32 	%r46, %r46, 1;
	setp.ne.s32 	%p28, %r50, 3;
	@%p28 bra 	$L__BB2_2;
$L__BB2_21:
	ret;

}
	// .globl	_Z15matrixMulKernelPfS_S_iii
.visible .entry _Z15matrixMulKernelPfS_S_iii(
	.param .u64 .ptr .align 1 _Z15matrixMulKernelPfS_S_iii_param_0,
	.param .u64 .ptr .align 1 _Z15matrixMulKernelPfS_S_iii_param_1,
	.param .u64 .ptr .align 1 _Z15matrixMulKernelPfS_S_iii_param_2,
	.param .u32 _Z15matrixMulKernelPfS_S_iii_param_3,
	.param .u32 _Z15matrixMulKernelPfS_S_iii_param_4,
	.param .u32 _Z15matrixMulKernelPfS_S_iii_param_5
)
{
	.reg .pred 	%p<13>;
	.reg .b32 	%r<41>;
	.reg .b32 	%f<68>;
	.reg .b64 	%rd<53>;

	ld.param.u64 	%rd7, [_Z15matrixMulKernelPfS_S_iii_param_0];
	ld.param.u64 	%rd8, [_Z15matrixMulKernelPfS_S_iii_param_1];
	ld.param.u64 	%rd6, [_Z15matrixMulKernelPfS_S_iii_param_2];
	ld.param.u32 	%r20, [_Z15matrixMulKernelPfS_S_iii_param_3];
	ld.param.u32 	%r18, [_Z15matrixMulKernelPfS_S_iii_param_4];
	ld.param.u32 	%r19, [_Z15matrixMulKernelPfS_S_iii_param_5];
	cvta.to.global.u64 	%rd1, %rd8;
	cvta.to.global.u64 	%rd2, %rd7;
	mov.u32 	%r21, %ctaid.y;
	mov.u32 	%r22, %ntid.y;
	mov.u32 	%r23, %tid.y;
	mad.lo.s32 	%r1, %r21, %r22, %r23;
	mov.u32 	%r24, %ctaid.x;
	mov.u32 	%r25, %ntid.x;
	mov.u32 	%r26, %tid.x;
	mad.lo.s32 	%r2, %r24, %r25, %r26;
	setp.ge.s32 	%p1, %r1, %r20;
	setp.ge.s32 	%p2, %r2, %r19;
	or.pred  	%p3, %p1, %p2;
	@%p3 bra 	$L__BB3_14;
	setp.lt.s32 	%p4, %r18, 1;
	mov.f32 	%f67, 0f00000000;
	@%p4 bra 	$L__BB3_13;
	mul.lo.s32 	%r3, %r18, %r1;
	and.b32  	%r4, %r18, 7;
	setp.lt.u32 	%p5, %r18, 8;
	mov.f32 	%f67, 0f00000000;
	mov.b32 	%r39, 0;
	@%p5 bra 	$L__BB3_5;
	and.b32  	%r39, %r18, 2147483640;
	neg.s32 	%r37, %r39;
	shl.b32 	%r7, %r19, 3;
	mul.wide.u32 	%rd9, %r3, 4;
	add.s64 	%rd10, %rd9, %rd2;
	add.s64 	%rd52, %rd10, 16;
	mov.f32 	%f67, 0f00000000;
	mul.wide.s32 	%rd13, %r19, 4;
	mov.u32 	%r36, %r2;
$L__BB3_4:
	.pragma "nounroll";
	ld.global.f32 	%f17, [%rd52+-16];
	mul.wide.s32 	%rd11, %r36, 4;
	add.s64 	%rd12, %rd1, %rd11;
	ld.global.f32 	%f18, [%rd12];
	fma.rn.f32 	%f19, %f17, %f18, %f67;
	ld.global.f32 	%f20, [%rd52+-12];
	add.s64 	%rd14, %rd12, %rd13;
	ld.global.f32 	%f21, [%rd14];
	fma.rn.f32 	%f22, %f20, %f21, %f19;
	ld.global.f32 	%f23, [%rd52+-8];
	add.s64 	%rd15, %rd14, %rd13;
	ld.global.f32 	%f24, [%rd15];
	fma.rn.f32 	%f25, %f23, %f24, %f22;
	ld.global.f32 	%f26, [%rd52+-4];
	add.s64 	%rd16, %rd15, %rd13;
	ld.global.f32 	%f27, [%rd16];
	fma.rn.f32 	%f28, %f26, %f27, %f25;
	ld.global.f32 	%f29, [%rd52];
	add.s64 	%rd17, %rd16, %rd13;
	ld.global.f32 	%f30, [%rd17];
	fma.rn.f32 	%f31, %f29, %f30, %f28;
	ld.global.f32 	%f32, [%rd52+4];
	add.s64 	%rd18, %rd17, %rd13;
	ld.global.f32 	%f33, [%rd18];
	fma.rn.f32 	%f34, %f32, %f33, %f31;
	ld.global.f32 	%f35, [%rd52+8];
	add.s64 	%rd19, %rd18, %rd13;
	ld.global.f32 	%f36, [%rd19];
	fma.rn.f32 	%f37, %f35, %f36, %f34;
	ld.global.f32 	%f38, [%rd52+12];
	add.s64 	%rd20, %rd19, %rd13;
	ld.global.f32 	%f39, [%rd20];
	fma.rn.f32 	%f67, %f38, %f39, %f37;
	add.s32 	%r37, %r37, 8;
	add.s32 	%r36, %r36, %r7;
	add.s64 	%rd52, %rd52, 32;
	setp.ne.s32 	%p6, %r37, 0;
	@%p6 bra 	$L__BB3_4;
$L__BB3_5:
	setp.eq.s32 	%p7, %r4, 0;
	@%p7 bra 	$L__BB3_13;
	and.b32  	%r13, %r18, 3;
	setp.lt.u32 	%p8, %r4, 4;
	@%p8 bra 	$L__BB3_8;
	add.s32 	%r28, %r39, %r3;
	mul.wide.u32 	%rd21, %r28, 4;
	add.s64 	%rd22, %rd2, %rd21;
	ld.global.f32 	%f41, [%rd22];
	mad.lo.s32 	%r29, %r39, %r19, %r2;
	mul.wide.s32 	%rd23, %r29, 4;
	add.s64 	%rd24, %rd1, %rd23;
	ld.global.f32 	%f42, [%rd24];
	fma.rn.f32 	%f43, %f41, %f42, %f67;
	cvt.u64.u32 	%rd25, %r3;
	cvt.u64.u32 	%rd26, %r39;
	add.s64 	%rd27, %rd26, %rd25;
	shl.b64 	%rd28, %rd27, 2;
	add.s64 	%rd29, %rd2, %rd28;
	ld.global.f32 	%f44, [%rd29+4];
	mul.wide.s32 	%rd30, %r19, 4;
	add.s64 	%rd31, %rd24, %rd30;
	ld.global.f32 	%f45, [%rd31];
	fma.rn.f32 	%f46, %f44, %f45, %f43;
	ld.global.f32 	%f47, [%rd29+8];
	add.s64 	%rd32, %rd31, %rd30;
	ld.global.f32 	%f48, [%rd32];
	fma.rn.f32 	%f49, %f47, %f48, %f46;
	ld.global.f32 	%f50, [%rd29+12];
	add.s64 	%rd33, %rd32, %rd30;
	ld.global.f32 	%f51, [%rd33];
	fma.rn.f32 	%f67, %f50, %f51, %f49;
	add.s32 	%r39, %r39, 4;
$L__BB3_8:
	setp.eq.s32 	%p9, %r13, 0;
	@%p9 bra 	$L__BB3_13;
	setp.eq.s32 	%p10, %r13, 1;
	@%p10 bra 	$L__BB3_11;
	add.s32 	%r30, %r39, %r3;
	mul.wide.u32 	%rd34, %r30, 4;
	add.s64 	%rd35, %rd2, %rd34;
	ld.global.f32 	%f53, [%rd35];
	mad.lo.s32 	%r31, %r39, %r19, %r2;
	mul.wide.s32 	%rd36, %r31, 4;
	add.s64 	%rd37, %rd1, %rd36;
	ld.global.f32 	%f54, [%rd37];
	fma.rn.f32 	%f55, %f53, %f54, %f67;
	cvt.u64.u32 	%rd38, %r3;
	cvt.u64.u32 	%rd39, %r39;
	add.s64 	%rd40, %rd39, %rd38;
	shl.b64 	%rd41, %rd40, 2;
	add.s64 	%rd42, %rd2, %rd41;
	ld.global.f32 	%f56, [%rd42+4];
	mul.wide.s32 	%rd43, %r19, 4;
	add.s64 	%rd44, %rd37, %rd43;
	ld.global.f32 	%f57, [%rd44];
	fma.rn.f32 	%f67, %f56, %f57, %f55;
	add.s32 	%r39, %r39, 2;
$L__BB3_11:
	and.b32  	%r32, %r18, 1;
	setp.eq.b32 	%p11, %r32, 1;
	not.pred 	%p12, %p11;
	@%p12 bra 	$L__BB3_13;
	add.s32 	%r33, %r39, %r3;
	mul.wide.u32 	%rd45, %r33, 4;
	add.s64 	%rd46, %rd2, %rd45;
	ld.global.f32 	%f58, [%rd46];
	mad.lo.s32 	%r34, %r39, %r19, %r2;
	mul.wide.s32 	%rd47, %r34, 4;
	add.s64 	%rd48, %rd1, %rd47;
	ld.global.f32 	%f59, [%rd48];
	fma.rn.f32 	%f67, %f58, %f59, %f67;
$L__BB3_13:
	mad.lo.s32 	%r35, %r19, %r1, %r2;
	cvta.to.global.u64 	%rd49, %rd6;
	mul.wide.s32 	%rd50, %r35, 4;
	add.s64 	%rd51, %rd49, %rd50;
	st.global.f32 	[%rd51], %f67;
$L__BB3_14:
	ret;

}
	// .globl	_Z15vectorDotKernelPKfS0_Pfi
.visible .entry _Z15vectorDotKernelPKfS0_Pfi(
	.param .u64 .ptr .align 1 _Z15vectorDotKernelPKfS0_Pfi_param_0,
	.param .u64 .ptr .align 1 _Z15vectorDotKernelPKfS0_Pfi_param_1,
	.param .u64 .ptr .align 1 _Z15vectorDotKernelPKfS0_Pfi_param_2,
	.param .u32 _Z15vectorDotKernelPKfS0_Pfi_param_3
)
{
	.reg .pred 	%p<11>;
	.reg .b32 	%r<39>;
	.reg .b32 	%f<35>;
	.reg .b64 	%rd<20>;
	// demoted variable
	.shared .align 4 .b8 _ZZ15vectorDotKernelPKfS0_PfiE5cache[1024];
	ld.param.u64 	%rd4, [_Z15vectorDotKernelPKfS0_Pfi_param_0];
	ld.param.u64 	%rd5, [_Z15vectorDotKernelPKfS0_Pfi_param_1];
	ld.param.u64 	%rd3, [_Z15vectorDotKernelPKfS0_Pfi_param_2];
	ld.param.u32 	%r17, [_Z15vectorDotKernelPKfS0_Pfi_param_3];
	cvta.to.global.u64 	%rd1, %rd5;
	cvta.to.global.u64 	%rd2, %rd4;
	mov.u32 	%r1, %tid.x;
	mov.u32 	%r18, %ctaid.x;
	mov.u32 	%r38, %ntid.x;
	mad.lo.s32 	%r36, %r18, %r38, %r1;
	mov.u32 	%r19, %nctaid.x;
	mul.lo.s32 	%r4, %r38, %r19;
	setp.ge.s32 	%p1, %r36, %r17;
	mov.f32 	%f34, 0f00000000;
	@%p1 bra 	$L__BB4_7;
	add.s32 	%r20, %r36, %r4;
	max.s32 	%r21, %r17, %r20;
	setp.lt.s32 	%p2, %r20, %r17;
	selp.u32 	%r22, 1, 0, %p2;
	add.s32 	%r23, %r20, %r22;
	sub.s32 	%r24, %r21, %r23;
	div.u32 	%r25, %r24, %r4;
	add.s32 	%r5, %r25, %r22;
	and.b32  	%r26, %r5, 3;
	setp.eq.s32 	%p3, %r26, 3;
	mov.f32 	%f34, 0f00000000;
	@%p3 bra 	$L__BB4_4;
	add.s32 	%r27, %r5, 1;
	and.b32  	%r28, %r27, 3;
	neg.s32 	%r34, %r28;
	mov.f32 	%f34, 0f00000000;
$L__BB4_3:
	.pragma "nounroll";
	mul.wide.s32 	%rd6, %r36, 4;
	add.s64 	%rd7, %rd1, %rd6;
	add.s64 	%rd8, %rd2, %rd6;
	ld.global.f32 	%f12, [%rd8];
	ld.global.f32 	%f13, [%rd7];
	fma.rn.f32 	%f34, %f12, %f13, %f34;
	add.s32 	%r36, %r36, %r4;
	add.s32 	%r34, %r34, 1;
	setp.ne.s32 	%p4, %r34, 0;
	@%p4 bra 	$L__BB4_3;
$L__BB4_4:
	setp.lt.u32 	%p5, %r5, 3;
	@%p5 bra 	$L__BB4_7;
	mul.wide.s32 	%rd12, %r4, 4;
	shl.b32 	%r29, %r4, 2;
$L__BB4_6:
	mul.wide.s32 	%rd9, %r36, 4;
	add.s64 	%rd10, %rd2, %rd9;
	ld.global.f32 	%f14, [%rd10];
	add.s64 	%rd11, %rd1, %rd9;
	ld.global.f32 	%f15, [%rd11];
	fma.rn.f32 	%f16, %f14, %f15, %f34;
	add.s64 	%rd13, %rd10, %rd12;
	ld.global.f32 	%f17, [%rd13];
	add.s64 	%rd14, %rd11, %rd12;
	ld.global.f32 	%f18, [%rd14];
	fma.rn.f32 	%f19, %f17, %f18, %f16;
	add.s64 	%rd15, %rd13, %rd12;
	ld.global.f32 	%f20, [%rd15];
	add.s64 	%rd16, %rd14, %rd12;
	ld.global.f32 	%f21, [%rd16];
	fma.rn.f32 	%f22, %f20, %f21, %f19;
	add.s64 	%rd17, %rd15, %rd12;
	ld.global.f32 	%f23, [%rd17];
	add.s64 	%rd18, %rd16, %rd12;
	ld.global.f32 	%f24, [%rd18];
	fma.rn.f32 	%f34, %f23, %f24, %f22;
	add.s32 	%r36, %r29, %r36;
	setp.lt.s32 	%p6, %r36, %r17;
	@%p6 bra 	$L__BB4_6;
$L__BB4_7:
	shl.b32 	%r30, %r1, 2;
	mov.u32 	%r31, _ZZ15vectorDotKernelPKfS0_PfiE5cache;
	add.s32 	%r14, %r31, %r30;
	st.shared.f32 	[%r14], %f34;
	bar.sync 	0;
	setp.lt.u32 	%p7, %r38, 2;
	@%p7 bra 	$L__BB4_11;
$L__BB4_8:
	shr.u32 	%r16, %r38, 1;
	setp.ge.u32 	%p8, %r1, %r16;
	@%p8 bra 	$L__BB4_10;
	shl.b32 	%r32, %r16, 2;
	add.s32 	%r33, %r14, %r32;
	ld.shared.f32 	%f25, [%r33];
	ld.shared.f32 	%f26, [%r14];
	add.f32 	%f27, %f25, %f26;
	st.shared.f32 	[%r14], %f27;
$L__BB4_10:
	bar.sync 	0;
	setp.gt.u32 	%p9, %r38, 3;
	mov.u32 	%r38, %r16;
	@%p9 bra 	$L__BB4_8;
$L__BB4_11:
	setp.ne.s32 	%p10, %r1, 0;
	@%p10 bra 	$L__BB4_13;
	ld.shared.f32 	%f28, [_ZZ15vectorDotKernelPKfS0_PfiE5cache];
	cvta.to.global.u64 	%rd19, %rd3;
	atom.global.add.f32 	%f29, [%rd19], %f28;
$L__BB4_13:
	ret;

}
	// .globl	_Z17vectorCrossKernelPKfS0_Pf
.visible .entry _Z17vectorCrossKernelPKfS0_Pf(
	.param .u64 .ptr .align 1 _Z17vectorCrossKernelPKfS0_Pf_param_0,
	.param .u64 .ptr .align 1 _Z17vectorCrossKernelPKfS0_Pf_param_1,
	.param .u64 .ptr .align 1 _Z17vectorCrossKernelPKfS0_Pf_param_2
)
{
	.reg .pred 	%p<4>;
	.reg .b32 	%r<2>;
	.reg .b32 	%f<22>;
	.reg .b64 	%rd<7>;

	ld.param.u64 	%rd4, [_Z17vectorCrossKernelPKfS0_Pf_param_0];
	ld.param.u64 	%rd5, [_Z17vectorCrossKernelPKfS0_Pf_param_1];
	ld.param.u64 	%rd6, [_Z17vectorCrossKernelPKfS0_Pf_param_2];
	cvta.to.global.u64 	%rd1, %rd6;
	cvta.to.global.u64 	%rd2, %rd5;
	cvta.to.global.u64 	%rd3, %rd4;
	mov.u32 	%r1, %tid.x;
	setp.eq.s32 	%p1, %r1, 2;
	@%p1 bra 	$L__BB5_5;
	setp.eq.s32 	%p2, %r1, 1;
	@%p2 bra 	$L__BB5_4;
	setp.ne.s32 	%p3, %r1, 0;
	@%p3 bra 	$L__BB5_6;
	ld.global.f32 	%f15, [%rd3+4];
	ld.global.f32 	%f16, [%rd2+8];
	mul.f32 	%f17, %f15, %f16;
	ld.global.f32 	%f18, [%rd3+8];
	ld.global.f32 	%f19, [%rd2+4];
	mul.f32 	%f20, %f18, %f19;
	sub.f32 	%f21, %f17, %f20;
	st.global.f32 	[%rd1], %f21;
	bra.uni 	$L__BB5_6;
$L__BB5_4:
	ld.global.f32 	%f8, [%rd3+8];
	ld.global.f32 	%f9, [%rd2];
	mul.f32 	%f10, %f8, %f9;
	ld.global.f32 	%f11, [%rd3];
	ld.global.f32 	%f12, [%rd2+8];
	mul.f32 	%f13, %f11, %f12;
	sub.f32 	%f14, %f10, %f13;
	st.global.f32 	[%rd1+4], %f14;
	bra.uni 	$L__BB5_6;
$L__BB5_5:
	ld.global.f32 	%f1, [%rd3];
	ld.global.f32 	%f2, [%rd2+4];
	mul.f32 	%f3, %f1, %f2;
	ld.global.f32 	%f4, [%rd3+4];
	ld.global.f32 	%f5, [%rd2];
	mul.f32 	%f6, %f4, %f5;
	sub.f32 	%f7, %f3, %f6;
	st.global.f32 	[%rd1+8], %f7;
$L__BB5_6:
	ret;

}
	// .globl	_Z18vectorL2NormKernelPKfPfi
.visible .entry _Z18vectorL2NormKernelPKfPfi(
	.param .u64 .ptr .align 1 _Z18vectorL2NormKernelPKfPfi_param_0,
	.param .u64 .ptr .align 1 _Z18vectorL2NormKernelPKfPfi_param_1,
	.param .u32 _Z18vectorL2NormKernelPKfPfi_param_2
)
{
	.reg .pred 	%p<11>;
	.reg .b32 	%r<39>;
	.reg .b32 	%f<30>;
	.reg .b64 	%rd<13>;
	// demoted variable
	.shared .align 4 .b8 _ZZ18vectorL2NormKernelPKfPfiE5cache[1024];
	ld.param.u64 	%rd3, [_Z18vectorL2NormKernelPKfPfi_param_0];
	ld.param.u64 	%rd2, [_Z18vectorL2NormKernelPKfPfi_param_1];
	ld.param.u32 	%r17, [_Z18vectorL2NormKernelPKfPfi_param_2];
	cvta.to.global.u64 	%rd1, %rd3;
	mov.u32 	%r1, %tid.x;
	mov.u32 	%r18, %ctaid.x;
	mov.u32 	%r38, %ntid.x;
	mad.lo.s32 	%r36, %r18, %r38, %r1;
	mov.u32 	%r19, %nctaid.x;
	mul.lo.s32 	%r4, %r38, %r19;
	setp.ge.s32 	%p1, %r36, %r17;
	mov.f32 	%f29, 0f00000000;
	@%p1 bra 	$L__BB6_7;
	add.s32 	%r20, %r36, %r4;
	max.s32 	%r21, %r17, %r20;
	setp.lt.s32 	%p2, %r20, %r17;
	selp.u32 	%r22, 1, 0, %p2;
	add.s32 	%r23, %r20, %r22;
	sub.s32 	%r24, %r21, %r23;
	div.u32 	%r25, %r24, %r4;
	add.s32 	%r5, %r25, %r22;
	and.b32  	%r26, %r5, 3;
	setp.eq.s32 	%p3, %r26, 3;
	mov.f32 	%f29, 0f00000000;
	@%p3 bra 	$L__BB6_4;
	add.s32 	%r27, %r5, 1;
	and.b32  	%r28, %r27, 3;
	neg.s32 	%r34, %r28;
	mov.f32 	%f29, 0f00000000;
$L__BB6_3:
	.pragma "nounroll";
	mul.wide.s32 	%rd4, %r36, 4;
	add.s64 	%rd5, %rd1, %rd4;
	ld.global.f32 	%f12, [%rd5];
	fma.rn.f32 	%f29, %f12, %f12, %f29;
	add.s32 	%r36, %r36, %r4;
	add.s32 	%r34, %r34, 1;
	setp.ne.s32 	%p4, %r34, 0;
	@%p4 bra 	$L__BB6_3;
$L__BB6_4:
	setp.lt.u32 	%p5, %r5, 3;
	@%p5 bra 	$L__BB6_7;
	mul.wide.s32 	%rd8, %r4, 4;
	shl.b32 	%r29, %r4, 2;
$L__BB6_6:
	mul.wide.s32 	%rd6, %r36, 4;
	add.s64 	%rd7, %rd1, %rd6;
	ld.global.f32 	%f13, [%rd7];
	fma.rn.f32 	%f14, %f13, %f13, %f29;
	add.s64 	%rd9, %rd7, %rd8;
	ld.global.f32 	%f15, [%rd9];
	fma.rn.f32 	%f16, %f15, %f15, %f14;
	add.s64 	%rd10, %rd9, %rd8;
	ld.global.f32 	%f17, [%rd10];
	fma.rn.f32 	%f18, %f17, %f17, %f16;
	add.s64 	%rd11, %rd10, %rd8;
	ld.global.f32 	%f19, [%rd11];
	fma.rn.f32 	%f29, %f19, %f19, %f18;
	add.s32 	%r36, %r29, %r36;
	setp.lt.s32 	%p6, %r36, %r17;
	@%p6 bra 	$L__BB6_6;
$L__BB6_7:
	shl.b32 	%r30, %r1, 2;
	mov.u32 	%r31, _ZZ18vectorL2NormKernelPKfPfiE5cache;
	add.s32 	%r14, %r31, %r30;
	st.shared.f32 	[%r14], %f29;
	bar.sync 	0;
	setp.lt.u32 	%p7, %r38, 2;
	@%p7 bra 	$L__BB6_11;
$L__BB6_8:
	shr.u32 	%r16, %r38, 1;
	setp.ge.u32 	%p8, %r1, %r16;
	@%p8 bra 	$L__BB6_10;
	shl.b32 	%r32, %r16, 2;
	add.s32 	%r33, %r14, %r32;
	ld.shared.f32 	%f20, [%r33];
	ld.shared.f32 	%f21, [%r14];
	add.f32 	%f22, %f20, %f21;
	st.shared.f32 	[%r14], %f22;
$L__BB6_10:
	bar.sync 	0;
	setp.gt.u32 	%p9, %r38, 3;
	mov.u32 	%r38, %r16;
	@%p9 bra 	$L__BB6_8;
$L__BB6_11:
	setp.ne.s32 	%p10, %r1, 0;
	@%p10 bra 	$L__BB6_13;
	ld.shared.f32 	%f23, [_ZZ18vectorL2NormKernelPKfPfiE5cache];
	cvta.to.global.u64 	%rd12, %rd2;
	atom.global.add.f32 	%f24, [%rd12], %f23;
$L__BB6_13:
	ret;

}


// ===== COMPILED SASS (sm_100) =====

	.target	sm_100

	.elftype	@"ET_EXEC"


//--------------------- .note.nv.tkinfo           --------------------------
	.section	.note.nv.tkinfo,"",@"SHT_NOTE"
	.sectionflags	@"SHF_NOTE_NV_TKINFO"
	.tkinfo
        /*0018*/ 	.word	0x00000002
        /*0030*/ 	.string	""
        /*0030*/ 	.string	"ptxas"
        /*0030*/ 	.string	"Cuda compilation tools, release 13.0, V13.0.88"
        /*0030*/ 	.string	"Build cuda_13.0.r13.0/compiler.36424714_0"
        /*0030*/ 	.string	"-arch sm_100 -m 64 "



//--------------------- .note.nv.cuinfo           --------------------------
	.section	.note.nv.cuinfo,"",@"SHT_NOTE"
	.sectionflags	@"SHF_NOTE_NV_CUINFO"
        /*0018*/ 	.short	0x0002
        /*001a*/ 	.short	0x0064
        /*001c*/ 	.short	0x0082
	.zero		2


//--------------------- .nv.info                  --------------------------
	.section	.nv.info,"",@"SHT_CUDA_INFO"
	.align	4


	//----- nvinfo : EIATTR_REGCOUNT
	.align		4
        /*0000*/ 	.byte	0x04, 0x2f
        /*0002*/ 	.short	(.L_2 - .L_1)
	.align		4
.L_1:
        /*0004*/ 	.word	index@(_Z15grayscaleKernelPhS_ii)
        /*0008*/ 	.word	0x0000000a


	//----- nvinfo : EIATTR_FRAME_SIZE
	.align		4
.L_2:
        /*000c*/ 	.byte	0x04, 0x11
        /*000e*/ 	.short	(.L_4 - .L_3)
	.align		4
.L_3:
        /*0010*/ 	.word	index@(_Z15grayscaleKernelPhS_ii)
        /*0014*/ 	.word	0x00000000


	//----- nvinfo : EIATTR_REGCOUNT
	.align		4
.L_4:
        /*0018*/ 	.byte	0x04, 0x2f
        /*001a*/ 	.short	(.L_6 - .L_5)
	.align		4
.L_5:
        /*001c*/ 	.word	index@(_Z14upsampleKernelPhS_iii)
        /*0020*/ 	.word	0x0000000e


	//----- nvinfo : EIATTR_FRAME_SIZE
	.align		4
.L_6:
        /*0024*/ 	.byte	0x04, 0x11
        /*0026*/ 	.short	(.L_8 - .L_7)
	.align		4
.L_7:
        /*0028*/ 	.word	index@(_Z14upsampleKernelPhS_iii)
        /*002c*/ 	.word	0x00000000


	//----- nvinfo : EIATTR_REGCOUNT
	.align		4
.L_8:
        /*0030*/ 	.byte	0x04, 0x2f
        /*0032*/ 	.short	(.L_10 - .L_9)
	.align		4
.L_9:
        /*0034*/ 	.word	index@(_Z13sharpenKernelPhS_ii)
        /*0038*/ 	.word	0x0000001e


	//----- nvinfo : EIATTR_FRAME_SIZE
	.align		4
.L_10:
        /*003c*/ 	.byte	0x04, 0x11
        /*003e*/ 	.short	(.L_12 - .L_11)
	.align		4
.L_11:
        /*0040*/ 	.word	index@(_Z13sharpenKernelPhS_ii)
        /*0044*/ 	.word	0x00000000


	//----- nvinfo : EIATTR_REGCOUNT
	.align		4
.L_12:
        /*0048*/ 	.byte	0x04, 0x2f
        /*004a*/ 	.short	(.L_14 - .L_13)
	.align		4
.L_13:
        /*004c*/ 	.word	index@(_Z15matrixMulKernelPfS_S_iii)
        /*0050*/ 	.word	0x00000020


	//----- nvinfo : EIATTR_FRAME_SIZE
	.align		4
.L_14:
        /*0054*/ 	.byte	0x04, 0x11
        /*0056*/ 	.short	(.L_16 - .L_15)
	.align		4
.L_15:
        /*0058*/ 	.word	index@(_Z15matrixMulKernelPfS_S_iii)
        /*005c*/ 	.word	0x00000000


	//----- nvinfo : EIATTR_REGCOUNT
	.align		4
.L_16:
        /*0060*/ 	.byte	0x04, 0x2f
        /*0062*/ 	.short	(.L_18 - .L_17)
	.align		4
.L_17:
        /*0064*/ 	.word	index@(_Z15vectorDotKernelPKfS0_Pfi)
        /*0068*/ 	.word	0x00000019


	//----- nvinfo : EIATTR_FRAME_SIZE
	.align		4
.L_18:
        /*006c*/ 	.byte	0x04, 0x11
        /*006e*/ 	.short	(.L_20 - .L_19)
	.align		4
.L_19:
        /*0070*/ 	.word	index@(_Z15vectorDotKernelPKfS0_Pfi)
        /*0074*/ 	.word	0x00000000


	//----- nvinfo : EIATTR_REGCOUNT
	.align		4
.L_20:
        /*0078*/ 	.byte	0x04, 0x2f
        /*007a*/ 	.short	(.L_22 - .L_21)
	.align		4
.L_21:
        /*007c*/ 	.word	index@(_Z17vectorCrossKernelPKfS0_Pf)
        /*0080*/ 	.word	0x0000000e


	//----- nvinfo : EIATTR_FRAME_SIZE
	.align		4
.L_22:
        /*0084*/ 	.byte	0x04, 0x11
        /*0086*/ 	.short	(.L_24 - .L_23)
	.align		4
.L_23:
        /*0088*/ 	.word	index@(_Z17vectorCrossKernelPKfS0_Pf)
        /*008c*/ 	.word	0x00000000


	//----- nvinfo : EIATTR_REGCOUNT
	.align		4
.L_24:
        /*0090*/ 	.byte	0x04, 0x2f
        /*0092*/ 	.short	(.L_26 - .L_25)
	.align		4
.L_25:
        /*0094*/ 	.word	index@(_Z18vectorL2NormKernelPKfPfi)
        /*0098*/ 	.word	0x00000010


	//----- nvinfo : EIATTR_FRAME_SIZE
	.align		4
.L_26:
        /*009c*/ 	.byte	0x04, 0x11
        /*009e*/ 	.short	(.L_28 - .L_27)
	.align		4
.L_27:
        /*00a0*/ 	.word	index@(_Z18vectorL2NormKernelPKfPfi)
        /*00a4*/ 	.word	0x00000000


	//----- nvinfo : EIATTR_MIN_STACK_SIZE
	.align		4
.L_28:
        /*00a8*/ 	.byte	0x04, 0x12
        /*00aa*/ 	.short	(.L_30 - .L_29)
	.align		4
.L_29:
        /*00ac*/ 	.word	index@(_Z18vectorL2NormKernelPKfPfi)
        /*00b0*/ 	.word	0x00000000


	//----- nvinfo : EIATTR_MIN_STACK_SIZE
	.align		4
.L_30:
        /*00b4*/ 	.byte	0x04, 0x12
        /*00b6*/ 	.short	(.L_32 - .L_31)
	.align		4
.L_31:
        /*00b8*/ 	.word	index@(_Z17vectorCrossKernelPKfS0_Pf)
        /*00bc*/ 	.word	0x00000000


	//----- nvinfo : EIATTR_MIN_STACK_SIZE
	.align		4
.L_32:
        /*00c0*/ 	.byte	0x04, 0x12
        /*00c2*/ 	.short	(.L_34 - .L_33)
	.align		4
.L_33:
        /*00c4*/ 	.word	index@(_Z15vectorDotKernelPKfS0_Pfi)
        /*00c8*/ 	.word	0x00000000


	//----- nvinfo : EIATTR_MIN_STACK_SIZE
	.align		4
.L_34:
        /*00cc*/ 	.byte	0x04, 0x12
        /*00ce*/ 	.short	(.L_36 - .L_35)
	.align		4
.L_35:
        /*00d0*/ 	.word	index@(_Z15matrixMulKernelPfS_S_iii)
        /*00d4*/ 	.word	0x00000000


	//----- nvinfo : EIATTR_MIN_STACK_SIZE
	.align		4
.L_36:
        /*00d8*/ 	.byte	0x04, 0x12
        /*00da*/ 	.short	(.L_38 - .L_37)
	.align		4
.L_37:
        /*00dc*/ 	.word	index@(_Z13sharpenKernelPhS_ii)
        /*00e0*/ 	.word	0x00000000


	//----- nvinfo : EIATTR_MIN_STACK_SIZE
	.align		4
.L_38:
        /*00e4*/ 	.byte	0x04, 0x12
        /*00e6*/ 	.short	(.L_40 - .L_39)
	.align		4
.L_39:
        /*00e8*/ 	.word	index@(_Z14upsampleKernelPhS_iii)
        /*00ec*/ 	.word	0x00000000


	//----- nvinfo : EIATTR_MIN_STACK_SIZE
	.align		4
.L_40:
        /*00f0*/ 	.byte	0x04, 0x12
        /*00f2*/ 	.short	(.L_42 - .L_41)
	.align		4
.L_41:
        /*00f4*/ 	.word	index@(_Z15grayscaleKernelPhS_ii)
        /*00f8*/ 	.word	0x00000000
.L_42:


//--------------------- .nv.compat                --------------------------
	.section	.nv.compat,"",@"SHT_CUDA_COMPAT_INFO"
	.align	4
        /*0000*/ 	.byte	0x02, 0x09, 0x00, 0x00, 0x02, 0x02, 0x01, 0x00, 0x02, 0x05, 0x05, 0x00, 0x03, 0x07, 0x01, 0x01
        /*0010*/ 	.byte	0x02, 0x03, 0x00, 0x00, 0x02, 0x06, 0x01, 0x00, 0x04, 0x0b, 0x08, 0x00, 0x01, 0x00, 0x00, 0x00
        /*0020*/ 	.byte	0x00, 0x00, 0x00, 0x00


//--------------------- .nv.info._Z18vectorL2NormKernelPKfPfi --------------------------
	.section	.nv.info._Z18vectorL2NormKernelPKfPfi,"",@"SHT_CUDA_INFO"
	.sectionflags	@""
	.align	4


	//----- nvinfo : EIATTR_CUDA_API_VERSION
	.align		4
        /*0000*/ 	.byte	0x04, 0x37
        /*0002*/ 	.short	(.L_44 - .L_43)
.L_43:
        /*0004*/ 	.word	0x00000082


	//----- nvinfo : EIATTR_KPARAM_INFO
	.align		4
.L_44:
        /*0008*/ 	.byte	0x04, 0x17
        /*000a*/ 	.short	(.L_46 - .L_45)
.L_45:
        /*000c*/ 	.word	0x00000000
        /*0010*/ 	.short	0x0002
        /*0012*/ 	.short	0x0010
        /*0014*/ 	.byte	0x00, 0xf0, 0x11, 0x00


	//----- nvinfo : EIATTR_KPARAM_INFO
	.align		4
.L_46:
        /*0018*/ 	.byte	0x04, 0x17
        /*001a*/ 	.short	(.L_48 - .L_47)
.L_47:
        /*001c*/ 	.word	0x00000000
        /*0020*/ 	.short	0x0001
        /*0022*/ 	.short	0x0008
        /*0024*/ 	.byte	0x00, 0xf5, 0x21, 0x00


	//----- nvinfo : EIATTR_KPARAM_INFO
	.align		4
.L_48:
        /*0028*/ 	.byte	0x04, 0x17
        /*002a*/ 	.short	(.L_50 - .L_49)
.L_49:
        /*002c*/ 	.word	0x00000000
        /*0030*/ 	.short	0x0000
        /*0032*/ 	.short	0x0000
        /*0034*/ 	.byte	0x00, 0xf5, 0x21, 0x00


	//----- nvinfo : EIATTR_SPARSE_MMA_MASK
	.align		4
.L_50:
        /*0038*/ 	.byte	0x03, 0x50
        /*003a*/ 	.short	0x0000


	//----- nvinfo : EIATTR_MAXREG_COUNT
	.align		4
        /*003c*/ 	.byte	0x03, 0x1b
        /*003e*/ 	.short	0x00ff


	//----- nvinfo : EIATTR_NUM_BARRIERS
	.align		4
        /*0040*/ 	.byte	0x02, 0x4c
        /*0042*/ 	.byte	0x01
	.zero		1


	//----- nvinfo : EIATTR_MERCURY_ISA_VERSION
	.align		4
        /*0044*/ 	.byte	0x03, 0x5f
        /*0046*/ 	.short	0x0101


	//----- nvinfo : EIATTR_VRC_CTA_INIT_COUNT
	.align		4
        /*0048*/ 	.byte	0x02, 0x4a
	.zero		1
	.zero		1


	//----- nvinfo : EIATTR_EXIT_INSTR_OFFSETS
	.align		4
        /*004c*/ 	.byte	0x04, 0x1c
        /*004e*/ 	.short	(.L_52 - .L_51)


	//   ....[0]....
.L_51:
        /*0050*/ 	.word	0x000005e0


	//   ....[1]....
        /*0054*/ 	.word	0x00000650


	//----- nvinfo : EIATTR_CRS_STACK_SIZE
	.align		4
.L_52:
        /*0058*/ 	.byte	0x04, 0x1e
        /*005a*/ 	.short	(.L_54 - .L_53)
.L_53:
        /*005c*/ 	.word	0x00000000


	//----- nvinfo : EIATTR_CBANK_PARAM_SIZE
	.align		4
.L_54:
        /*0060*/ 	.byte	0x03, 0x19
        /*0062*/ 	.short	0x0014


	//----- nvinfo : EIATTR_PARAM_CBANK
	.align		4
        /*0064*/ 	.byte	0x04, 0x0a
        /*0066*/ 	.short	(.L_56 - .L_55)
	.align		4
.L_55:
        /*0068*/ 	.word	index@(.nv.constant0._Z18vectorL2NormKernelPKfPfi)
        /*006c*/ 	.short	0x0380
        /*006e*/ 	.short	0x0014


	//----- nvinfo : EIATTR_SW_WAR
	.align		4
.L_56:
        /*0070*/ 	.byte	0x04, 0x36
        /*0072*/ 	.short	(.L_58 - .L_57)
.L_57:
        /*0074*/ 	.word	0x00000008
.L_58:


//--------------------- .nv.info._Z17vectorCrossKernelPKfS0_Pf --------------------------
	.section	.nv.info._Z17vectorCrossKernelPKfS0_Pf,"",@"SHT_CUDA_INFO"
	.sectionflags	@""
	.align	4


	//----- nvinfo : EIATTR_CUDA_API_VERSION
	.align		4
        /*0000*/ 	.byte	0x04, 0x37
        /*0002*/ 	.short	(.L_60 - .L_59)
.L_59:
        /*0004*/ 	.word	0x00000082


	//----- nvinfo : EIATTR_KPARAM_INFO
	.align		4
.L_60:
        /*0008*/ 	.byte	0x04, 0x17
        /*000a*/ 	.short	(.L_62 - .L_61)
.L_61:
        /*000c*/ 	.word	0x00000000
        /*0010*/ 	.short	0x0002
        /*0012*/ 	.short	0x0010
        /*0014*/ 	.byte	0x00, 0xf5, 0x21, 0x00


	//----- nvinfo : EIATTR_KPARAM_INFO
	.align		4
.L_62:
        /*0018*/ 	.byte	0x04, 0x17
        /*001a*/ 	.short	(.L_64 - .L_63)
.L_63:
        /*001c*/ 	.word	0x00000000
        /*0020*/ 	.short	0x0001
        /*0022*/ 	.short	0x0008
        /*0024*/ 	.byte	0x00, 0xf5, 0x21, 0x00


	//----- nvinfo : EIATTR_KPARAM_INFO
	.align		4
.L_64:
        /*0028*/ 	.byte	0x04, 0x17
        /*002a*/ 	.short	(.L_66 - .L_65)
.L_65:
        /*002c*/ 	.word	0x00000000
        /*0030*/ 	.short	0x0000
        /*0032*/ 	.short	0x0000
        /*0034*/ 	.byte	0x00, 0xf5, 0x21, 0x00


	//----- nvinfo : EIATTR_SPARSE_MMA_MASK
	.align		4
.L_66:
        /*0038*/ 	.byte	0x03, 0x50
        /*003a*/ 	.short	0x0000


	//----- nvinfo : EIATTR_MAXREG_COUNT
	.align		4
        /*003c*/ 	.byte	0x03, 0x1b
        /*003e*/ 	.short	0x00ff


	//----- nvinfo : EIATTR_MERCURY_ISA_VERSION
	.align		4
        /*0040*/ 	.byte	0x03, 0x5f
        /*0042*/ 	.short	0x0101


	//----- nvinfo : EIATTR_VRC_CTA_INIT_COUNT
	.align		4
        /*0044*/ 	.byte	0x02, 0x4a
	.zero		1
	.zero		1


	//----- nvinfo : EIATTR_EXIT_INSTR_OFFSETS
	.align		4
        /*0048*/ 	.byte	0x04, 0x1c
        /*004a*/ 	.short	(.L_68 - .L_67)


	//   ....[0]....
.L_67:
        /*004c*/ 	.word	0x00000080


	//   ....[1]....
        /*0050*/ 	.word	0x00000130


	//   ....[2]....
        /*0054*/ 	.word	0x000001e0


	//   ....[3]....
        /*0058*/ 	.word	0x00000290


	//----- nvinfo : EIATTR_CRS_STACK_SIZE
	.align		4
.L_68:
        /*005c*/ 	.byte	0x04, 0x1e
        /*005e*/ 	.short	(.L_70 - .L_69)
.L_69:
        /*0060*/ 	.word	0x00000000


	//----- nvinfo : EIATTR_CBANK_PARAM_SIZE
	.align		4
.L_70:
        /*0064*/ 	.byte	0x03, 0x19
        /*0066*/ 	.short	0x0018


	//----- nvinfo : EIATTR_PARAM_CBANK
	.align		4
        /*0068*/ 	.byte	0x04, 0x0a
        /*006a*/ 	.short	(.L_72 - .L_71)
	.align		4
.L_71:
        /*006c*/ 	.word	index@(.nv.constant0._Z17vectorCrossKernelPKfS0_Pf)
        /*0070*/ 	.short	0x0380
        /*0072*/ 	.short	0x0018


	//----- nvinfo : EIATTR_SW_WAR
	.align		4
.L_72:
        /*0074*/ 	.byte	0x04, 0x36
        /*0076*/ 	.short	(.L_74 - .L_73)
.L_73:
        /*0078*/ 	.word	0x00000008
.L_74:


//--------------------- .nv.info._Z15vectorDotKernelPKfS0_Pfi --------------------------
	.section	.nv.info._Z15vectorDotKernelPKfS0_Pfi,"",@"SHT_CUDA_INFO"
	.sectionflags	@""
	.align	4


	//----- nvinfo : EIATTR_CUDA_API_VERSION
	.align		4
        /*0000*/ 	.byte	0x04, 0x37
        /*0002*/ 	.short	(.L_76 - .L_75)
.L_75:
        /*0004*/ 	.word	0x00000082


	//----- nvinfo : EIATTR_KPARAM_INFO
	.align		4
.L_76:
        /*0008*/ 	.byte	0x04, 0x17
        /*000a*/ 	.short	(.L_78 - .L_77)
.L_77:
        /*000c*/ 	.word	0x00000000
        /*0010*/ 	.short	0x0003
        /*0012*/ 	.short	0x0018
        /*0014*/ 	.byte	0x00, 0xf0, 0x11, 0x00


	//----- nvinfo : EIATTR_KPARAM_INFO
	.align		4
.L_78:
        /*0018*/ 	.byte	0x04, 0x17
        /*001a*/ 	.short	(.L_80 - .L_79)
.L_79:
        /*001c*/ 	.word	0x00000000
        /*0020*/ 	.short	0x0002
        /*0022*/ 	.short	0x0010
        /*0024*/ 	.byte	0x00, 0xf5, 0x21, 0x00


	//----- nvinfo : EIATTR_KPARAM_INFO
	.align		4
.L_80:
        /*0028*/ 	.byte	0x04, 0x17
        /*002a*/ 	.short	(.L_82 - .L_81)
.L_81:
        /*002c*/ 	.word	0x00000000
        /*0030*/ 	.short	0x0001
        /*0032*/ 	.short	0x0008
        /*0034*/ 	.byte	0x00, 0xf5, 0x21, 0x00


	//----- nvinfo : EIATTR_KPARAM_INFO
	.align		4
.L_82:
        /*0038*/ 	.byte	0x04, 0x17
        /*003a*/ 	.short	(.L_84 - .L_83)
.L_83:
        /*003c*/ 	.word	0x00000000
        /*0040*/ 	.short	0x0000
        /*0042*/ 	.short	0x0000
        /*0044*/ 	.byte	0x00, 0xf5, 0x21, 0x00


	//----- nvinfo : EIATTR_SPARSE_MMA_MASK
	.align		4
.L_84:
        /*0048*/ 	.byte	0x03, 0x50
        /*004a*/ 	.short	0x0000


	//----- nvinfo : EIATTR_MAXREG_COUNT
	.align		4
        /*004c*/ 	.byte	0x03, 0x1b
        /*004e*/ 	.short	0x00ff


	//----- nvinfo : EIATTR_NUM_BARRIERS
	.align		4
        /*0050*/ 	.byte	0x02, 0x4c
        /*0052*/ 	.byte	0x01
	.zero		1


	//----- nvinfo : EIATTR_MERCURY_ISA_VERSION
	.align		4
        /*0054*/ 	.byte	0x03, 0x5f
        /*0056*/ 	.short	0x0101


	//----- nvinfo : EIATTR_VRC_CTA_INIT_COUNT
	.align		4
        /*0058*/ 	.byte	0x02, 0x4a
	.zero		1
	.zero		1


	//----- nvinfo : EIATTR_EXIT_INSTR_OFFSETS
	.align		4
        /*005c*/ 	.byte	0x04, 0x1c
        /*005e*/ 	.short	(.L_86 - .L_85)


	//   ....[0]....
.L_85:
        /*0060*/ 	.word	0x000006a0


	//   ....[1]....
        /*0064*/ 	.word	0x00000710


	//----- nvinfo : EIATTR_CRS_STACK_SIZE
	.align		4
.L_86:
        /*0068*/ 	.byte	0x04, 0x1e
        /*006a*/ 	.short	(.L_88 - .L_87)
.L_87:
        /*006c*/ 	.word	0x00000000


	//----- nvinfo : EIATTR_CBANK_PARAM_SIZE
	.align		4
.L_88:
        /*0070*/ 	.byte	0x03, 0x19
        /*0072*/ 	.short	0x001c


	//----- nvinfo : EIATTR_PARAM_CBANK
	.align		4
        /*0074*/ 	.byte	0x04, 0x0a
        /*0076*/ 	.short	(.L_90 - .L_89)
	.align		4
.L_89:
        /*0078*/ 	.word	index@(.nv.constant0._Z15vectorDotKernelPKfS0_Pfi)
        /*007c*/ 	.short	0x0380
        /*007e*/ 	.short	0x001c


	//----- nvinfo : EIATTR_SW_WAR
	.align		4
.L_90:
        /*0080*/ 	.byte	0x04, 0x36
        /*0082*/ 	.short	(.L_92 - .L_91)
.L_91:
        /*0084*/ 	.word	0x00000008
.L_92:


//--------------------- .nv.info._Z15matrixMulKernelPfS_S_iii --------------------------
	.section	.nv.info._Z15matrixMulKernelPfS_S_iii,"",@"SHT_CUDA_INFO"
	.sectionflags	@""
	.align	4


	//----- nvinfo : EIATTR_CUDA_API_VERSION
	.align		4
        /*0000*/ 	.byte	0x04, 0x37
        /*0002*/ 	.short	(.L_94 - .L_93)
.L_93:
        /*0004*/ 	.word	0x00000082


	//----- nvinfo : EIATTR_KPARAM_INFO
	.align		4
.L_94:
        /*0008*/ 	.byte	0x04, 0x17
        /*000a*/ 	.short	(.L_96 - .L_95)
.L_95:
        /*000c*/ 	.word	0x00000000
        /*0010*/ 	.short	0x0005
        /*0012*/ 	.short	0x0020
        /*0014*/ 	.byte	0x00, 0xf0, 0x11, 0x00


	//----- nvinfo : EIATTR_KPARAM_INFO
	.align		4
.L_96:
        /*0018*/ 	.byte	0x04, 0x17
        /*001a*/ 	.short	(.L_98 - .L_97)
.L_97:
        /*001c*/ 	.word	0x00000000
        /*0020*/ 	.short	0x0004
        /*0022*/ 	.short	0x001c
        /*0024*/ 	.byte	0x00, 0xf0, 0x11, 0x00


	//----- nvinfo : EIATTR_KPARAM_INFO
	.align		4
.L_98:
        /*0028*/ 	.byte	0x04, 0x17
        /*002a*/ 	.short	(.L_100 - .L_99)
.L_99:
        /*002c*/ 	.word	0x00000000
        /*0030*/ 	.short	0x0003
        /*0032*/ 	.short	0x0018
        /*0034*/ 	.byte	0x00, 0xf0, 0x11, 0x00


	//----- nvinfo : EIATTR_KPARAM_INFO
	.align		4
.L_100:
        /*0038*/ 	.byte	0x04, 0x17
        /*003a*/ 	.short	(.L_102 - .L_101)
.L_101:
        /*003c*/ 	.word	0x00000000
        /*0040*/ 	.short	0x0002
        /*0042*/ 	.short	0x0010
        /*0044*/ 	.byte	0x00, 0xf5, 0x21, 0x00


	//----- nvinfo : EIATTR_KPARAM_INFO
	.align		4
.L_102:
        /*0048*/ 	.byte	0x04, 0x17
        /*004a*/ 	.short	(.L_104 - .L_103)
.L_103:
        /*004c*/ 	.word	0x00000000
        /*0050*/ 	.short	0x0001
        /*0052*/ 	.short	0x0008
        /*0054*/ 	.byte	0x00, 0xf5, 0x21, 0x00


	//----- nvinfo : EIATTR_KPARAM_INFO
	.align		4
.L_104:
        /*0058*/ 	.byte	0x04, 0x17
        /*005a*/ 	.short	(.L_106 - .L_105)
.L_105:
        /*005c*/ 	.word	0x00000000
        /*0060*/ 	.short	0x0000
        /*0062*/ 	.short	0x0000
        /*0064*/ 	.byte	0x00, 0xf5, 0x21, 0x00


	//----- nvinfo : EIATTR_SPARSE_MMA_MASK
	.align		4
.L_106:
        /*0068*/ 	.byte	0x03, 0x50
        /*006a*/ 	.short	0x0000


	//----- nvinfo : EIATTR_MAXREG_COUNT
	.align		4
        /*006c*/ 	.byte	0x03, 0x1b
        /*006e*/ 	.short	0x00ff


	//----- nvinfo : EIATTR_MERCURY_ISA_VERSION
	.align		4
        /*0070*/ 	.byte	0x03, 0x5f
        /*0072*/ 	.short	0x0101


	//----- nvinfo : EIATTR_VRC_CTA_INIT_COUNT
	.align		4
        /*0074*/ 	.byte	0x02, 0x4a
	.zero		1
	.zero		1


	//----- nvinfo : EIATTR_EXIT_INSTR_OFFSETS
	.align		4
        /*0078*/ 	.byte	0x04, 0x1c
        /*007a*/ 	.short	(.L_108 - .L_107)


	//   ....[0]....
.L_107:
        /*007c*/ 	.word	0x000000d0


	//   ....[1]....
        /*0080*/ 	.word	0x000008f0


	//----- nvinfo : EIATTR_CBANK_PARAM_SIZE
	.align		4
.L_108:
        /*0084*/ 	.byte	0x03, 0x19
        /*0086*/ 	.short	0x0024


	//----- nvinfo : EIATTR_PARAM_CBANK
	.align		4
        /*0088*/ 	.byte	0x04, 0x0a
        /*008a*/ 	.short	(.L_110 - .L_109)
	.align		4
.L_109:
        /*008c*/ 	.word	index@(.nv.constant0._Z15matrixMulKernelPfS_S_iii)
        /*0090*/ 	.short	0x0380
        /*0092*/ 	.short	0x0024


	//----- nvinfo : EIATTR_SW_WAR
	.align		4
.L_110:
        /*0094*/ 	.byte	0x04, 0x36
        /*0096*/ 	.short	(.L_112 - .L_111)
.L_111:
        /*0098*/ 	.word	0x00000008
.L_112:


//--------------------- .nv.info._Z13sharpenKernelPhS_ii --------------------------
	.section	.nv.info._Z13sharpenKernelPhS_ii,"",@"SHT_CUDA_INFO"
	.sectionflags	@""
	.align	4


	//----- nvinfo : EIATTR_CUDA_API_VERSION
	.align		4
        /*0000*/ 	.byte	0x04, 0x37
        /*0002*/ 	.short	(.L_114 - .L_113)
.L_113:
        /*0004*/ 	.word	0x00000082


	//----- nvinfo : EIATTR_KPARAM_INFO
	.align		4
.L_114:
        /*0008*/ 	.byte	0x04, 0x17
        /*000a*/ 	.short	(.L_116 - .L_115)
.L_115:
        /*000c*/ 	.word	0x00000000
        /*0010*/ 	.short	0x0003
        /*0012*/ 	.short	0x0014
        /*0014*/ 	.byte	0x00, 0xf0, 0x11, 0x00


	//----- nvinfo : EIATTR_KPARAM_INFO
	.align		4
.L_116:
        /*0018*/ 	.byte	0x04, 0x17
        /*001a*/ 	.short	(.L_118 - .L_117)
.L_117:
        /*001c*/ 	.word	0x00000000
        /*0020*/ 	.short	0x0002
        /*0022*/ 	.short	0x0010
        /*0024*/ 	.byte	0x00, 0xf0, 0x11, 0x00


	//----- nvinfo : EIATTR_KPARAM_INFO
	.align		4
.L_118:
        /*0028*/ 	.byte	0x04, 0x17
        /*002a*/ 	.short	(.L_120 - .L_119)
.L_119:
        /*002c*/ 	.word	0x00000000
        /*0030*/ 	.short	0x0001
        /*0032*/ 	.short	0x0008
        /*0034*/ 	.byte	0x00, 0xf5, 0x21, 0x00


	//----- nvinfo : EIATTR_KPARAM_INFO
	.align		4
.L_120:
        /*0038*/ 	.byte	0x04, 0x17
        /*003a*/ 	.short	(.L_122 - .L_121)
.L_121:
        /*003c*/ 	.word	0x00000000
        /*0040*/ 	.short	0x0000
        /*0042*/ 	.short	0x0000
        /*0044*/ 	.byte	0x00, 0xf5, 0x21, 0x00


	//----- nvinfo : EIATTR_SPARSE_MMA_MASK
	.align		4
.L_122:
        /*0048*/ 	.byte	0x03, 0x50
        /*004a*/ 	.short	0x0000


	//----- nvinfo : EIATTR_MAXREG_COUNT
	.align		4
        /*004c*/ 	.byte	0x03, 0x1b
        /*004e*/ 	.short	0x00ff


	//----- nvinfo : EIATTR_MERCURY_ISA_VERSION
	.align		4
        /*0050*/ 	.byte	0x03, 0x5f
        /*0052*/ 	.short	0x0101


	//----- nvinfo : EIATTR_VRC_CTA_INIT_COUNT
	.align		4
        /*0054*/ 	.byte	0x02, 0x4a
	.zero		1
	.zero		1


	//----- nvinfo : EIATTR_EXIT_INSTR_OFFSETS
	.align		4
        /*0058*/ 	.byte	0x04, 0x1c
        /*005a*/ 	.short	(.L_124 - .L_123)


	//   ....[0]....
.L_123:
        /*005c*/ 	.word	0x000000c0


	//   ....[1]....
        /*0060*/ 	.word	0x00001490


	//----- nvinfo : EIATTR_CBANK_PARAM_SIZE
	.align		4
.L_124:
        /*0064*/ 	.byte	0x03, 0x19
        /*0066*/ 	.short	0x0018


	//----- nvinfo : EIATTR_PARAM_CBANK
	.align		4
        /*0068*/ 	.byte	0x04, 0x0a
        /*006a*/ 	.short	(.L_126 - .L_125)
	.align		4
.L_125:
        /*006c*/ 	.word	index@(.nv.constant0._Z13sharpenKernelPhS_ii)
        /*0070*/ 	.short	0x0380
        /*0072*/ 	.short	0x0018


	//----- nvinfo : EIATTR_SW_WAR
	.align		4
.L_126:
        /*0074*/ 	.byte	0x04, 0x36
        /*0076*/ 	.short	(.L_128 - .L_127)
.L_127:
        /*0078*/ 	.word	0x00000008
.L_128:


//--------------------- .nv.info._Z14upsampleKernelPhS_iii --------------------------
	.section	.nv.info._Z14upsampleKernelPhS_iii,"",@"SHT_CUDA_INFO"
	.sectionflags	@""
	.align	4


	//----- nvinfo : EIATTR_CUDA_API_VERSION
	.align		4
        /*0000*/ 	.byte	0x04, 0x37
        /*0002*/ 	.short	(.L_130 - .L_129)
.L_129:
        /*0004*/ 	.word	0x00000082


	//----- nvinfo : EIATTR_KPARAM_INFO
	.align		4
.L_130:
        /*0008*/ 	.byte	0x04, 0x17
        /*000a*/ 	.short	(.L_132 - .L_131)
.L_131:
        /*000c*/ 	.word	0x00000000
        /*0010*/ 	.short	0x0004
        /*0012*/ 	.short	0x0018
        /*0014*/ 	.byte	0x00, 0xf0, 0x11, 0x00


	//----- nvinfo : EIATTR_KPARAM_INFO
	.align		4
.L_132:
        /*0018*/ 	.byte	0x04, 0x17
        /*001a*/ 	.short	(.L_134 - .L_133)
.L_133:
        /*001c*/ 	.word	0x00000000
        /*0020*/ 	.short	0x0003
        /*0022*/ 	.short	0x0014
        /*0024*/ 	.byte	0x00, 0xf0, 0x11, 0x00


	//----- nvinfo : EIATTR_KPARAM_INFO
	.align		4
.L_134:
        /*0028*/ 	.byte	0x04, 0x17
        /*002a*/ 	.short	(.L_136 - .L_135)
.L_135:
        /*002c*/ 	.word	0x00000000
        /*0030*/ 	.short	0x0002
        /*0032*/ 	.short	0x0010
        /*0034*/ 	.byte	0x00, 0xf0, 0x11, 0x00


	//----- nvinfo : EIATTR_KPARAM_INFO
	.align		4
.L_136:
        /*0038*/ 	.byte	0x04, 0x17
        /*003a*/ 	.short	(.L_138 - .L_137)
.L_137:
        /*003c*/ 	.word	0x00000000
        /*0040*/ 	.short	0x0001
        /*0042*/ 	.short	0x0008
        /*0044*/ 	.byte	0x00, 0xf5, 0x21, 0x00


	//----- nvinfo : EIATTR_KPARAM_INFO
	.align		4
.L_138:
        /*0048*/ 	.byte	0x04, 0x17
        /*004a*/ 	.short	(.L_140 - .L_139)
.L_139:
        /*004c*/ 	.word	0x00000000
        /*0050*/ 	.short	0x0000
        /*0052*/ 	.short	0x0000
        /*0054*/ 	.byte	0x00, 0xf5, 0x21, 0x00


	//----- nvinfo : EIATTR_SPARSE_MMA_MASK
	.align		4
.L_140:
        /*0058*/ 	.byte	0x03, 0x50
        /*005a*/ 	.short	0x0000


	//----- nvinfo : EIATTR_MAXREG_COUNT
	.align		4
        /*005c*/ 	.byte	0x03, 0x1b
        /*005e*/ 	.short	0x00ff


	//----- nvinfo : EIATTR_MERCURY_ISA_VERSION
	.align		4
        /*0060*/ 	.byte	0x03, 0x5f
        /*0062*/ 	.short	0x0101


	//----- nvinfo : EIATTR_VRC_CTA_INIT_COUNT
	.align		4
        /*0064*/ 	.byte	0x02, 0x4a
	.zero		1
	.zero		1


	//----- nvinfo : EIATTR_EXIT_INSTR_OFFSETS
	.align		4
        /*0068*/ 	.byte	0x04, 0x1c
        /*006a*/ 	.short	(.L_142 - .L_141)


	//   ....[0]....
.L_141:
        /*006c*/ 	.word	0x000000f0


	//   ....[1]....
        /*0070*/ 	.word	0x00000450


	//----- nvinfo : EIATTR_CBANK_PARAM_SIZE
	.align		4
.L_142:
        /*0074*/ 	.byte	0x03, 0x19
        /*0076*/ 	.short	0x001c


	//----- nvinfo : EIATTR_PARAM_CBANK
	.align		4
        /*0078*/ 	.byte	0x04, 0x0a
        /*007a*/ 	.short	(.L_144 - .L_143)
	.align		4
.L_143:
        /*007c*/ 	.word	index@(.nv.constant0._Z14upsampleKernelPhS_iii)
        /*0080*/ 	.short	0x0380
        /*0082*/ 	.short	0x001c


	//----- nvinfo : EIATTR_SW_WAR
	.align		4
.L_144:
        /*0084*/ 	.byte	0x04, 0x36
        /*0086*/ 	.short	(.L_146 - .L_145)
.L_145:
        /*0088*/ 	.word	0x00000008
.L_146:


//--------------------- .nv.info._Z15grayscaleKernelPhS_ii --------------------------
	.section	.nv.info._Z15grayscaleKernelPhS_ii,"",@"SHT_CUDA_INFO"
	.sectionflags	@""
	.align	4


	//----- nvinfo : EIATTR_CUDA_API_VERSION
	.align		4
        /*0000*/ 	.byte	0x04, 0x37
        /*0002*/ 	.short	(.L_148 - .L_147)
.L_147:
        /*0004*/ 	.word	0x00000082


	//----- nvinfo : EIATTR_KPARAM_INFO
	.align		4
.L_148:
        /*0008*/ 	.byte	0x04, 0x17
        /*000a*/ 	.short	(.L_150 - .L_149)
.L_149:
        /*000c*/ 	.word	0x00000000
        /*0010*/ 	.short	0x0003
        /*0012*/ 	.short	0x0014
        /*0014*/ 	.byte	0x00, 0xf0, 0x11, 0x00


	//----- nvinfo : EIATTR_KPARAM_INFO
	.align		4
.L_150:
        /*0018*/ 	.byte	0x04, 0x17
        /*001a*/ 	.short	(.L_152 - .L_151)
.L_151:
        /*001c*/ 	.word	0x00000000
        /*0020*/ 	.short	0x0002
        /*0022*/ 	.short	0x0010
        /*0024*/ 	.byte	0x00, 0xf0, 0x11, 0x00


	//----- nvinfo : EIATTR_KPARAM_INFO
	.align		4
.L_152:
        /*0028*/ 	.byte	0x04, 0x17
        /*002a*/ 	.short	(.L_154 - .L_153)
.L_153:
        /*002c*/ 	.word	0x00000000
        /*0030*/ 	.short	0x0001
        /*0032*/ 	.short	0x0008
        /*0034*/ 	.byte	0x00, 0xf5, 0x21, 0x00


	//----- nvinfo : EIATTR_KPARAM_INFO
	.align		4
.L_154:
        /*0038*/ 	.byte	0x04, 0x17
        /*003a*/ 	.short	(.L_156 - .L_155)
.L_155:
        /*003c*/ 	.word	0x00000000
        /*0040*/ 	.short	0x0000
        /*0042*/ 	.short	0x0000
        /*0044*/ 	.byte	0x00, 0xf5, 0x21, 0x00


	//----- nvinfo : EIATTR_SPARSE_MMA_MASK
	.align		4
.L_156:
        /*0048*/ 	.byte	0x03, 0x50
        /*004a*/ 	.short	0x0000


	//----- nvinfo : EIATTR_MAXREG_COUNT
	.align		4
        /*004c*/ 	.byte	0x03, 0x1b
        /*004e*/ 	.short	0x00ff


	//----- nvinfo : EIATTR_MERCURY_ISA_VERSION
	.align		4
        /*0050*/ 	.byte	0x03, 0x5f
        /*0052*/ 	.short	0x0101


	//----- nvinfo : EIATTR_VRC_CTA_INIT_COUNT
	.align		4
        /*0054*/ 	.byte	0x02, 0x4a
	.zero		1
	.zero		1


	//----- nvinfo : EIATTR_EXIT_INSTR_OFFSETS
	.align		4
        /*0058*/ 	.byte	0x04, 0x1c
        /*005a*/ 	.short	(.L_158 - .L_157)


	//   ....[0]....
.L_157:
        /*005c*/ 	.word	0x000000c0


	//   ....[1]....
        /*0060*/ 	.word	0x00000200


	//----- nvinfo : EIATTR_CBANK_PARAM_SIZE
	.align		4
.L_158:
        /*0064*/ 	.byte	0x03, 0x19
        /*0066*/ 	.short	0x0018


	//----- nvinfo : EIATTR_PARAM_CBANK
	.align		4
        /*0068*/ 	.byte	0x04, 0x0a
        /*006a*/ 	.short	(.L_160 - .L_159)
	.align		4
.L_159:
        /*006c*/ 	.word	index@(.nv.constant0._Z15grayscaleKernelPhS_ii)
        /*0070*/ 	.short	0x0380
        /*0072*/ 	.short	0x0018


	//----- nvinfo : EIATTR_SW_WAR
	.align		4
.L_160:
        /*0074*/ 	.byte	0x04, 0x36
        /*0076*/ 	.short	(.L_162 - .L_161)
.L_161:
        /*0078*/ 	.word	0x00000008
.L_162:


//--------------------- .nv.callgraph             --------------------------
	.section	.nv.callgraph,"",@"SHT_CUDA_CALLGRAPH"
	.align	4
	.sectionentsize	8
	.align		4
        /*0000*/ 	.word	0x00000000
	.align		4
        /*0004*/ 	.word	0xffffffff
	.align		4
        /*0008*/ 	.word	0x00000000
	.align		4
        /*000c*/ 	.word	0xfffffffe
	.align		4
        /*0010*/ 	.word	0x00000000
	.align		4
        /*0014*/ 	.word	0xfffffffd
	.align		4
        /*0018*/ 	.word	0x00000000
	.align		4
        /*001c*/ 	.word	0xfffffffc


//--------------------- .nv.constant3             --------------------------
	.section	.nv.constant3,"a",@progbits
	.align	4
.nv.constant3:
	.type		laplacianFilter,@object
	.size		laplacianFilter,(.L_0 - laplacianFilter)
laplacianFilter:
        /*0000*/ 	.byte	0x00, 0x00, 0x80, 0xbf, 0x00, 0x00, 0x80, 0xbf, 0x00, 0x00, 0x80, 0xbf, 0x00, 0x00, 0x80, 0xbf
        /*0010*/ 	.byte	0x00, 0x00, 0x00, 0x41, 0x00, 0x00, 0x80, 0xbf, 0x00, 0x00, 0x80, 0xbf, 0x00, 0x00, 0x80, 0xbf
        /*0020*/ 	.byte	0x00, 0x00, 0x80, 0xbf
.L_0:


//--------------------- .text._Z18vectorL2NormKernelPKfPfi --------------------------
	.section	.text._Z18vectorL2NormKernelPKfPfi,"ax",@progbits
	.align	128
        .global         _Z18vectorL2NormKernelPKfPfi
        .type           _Z18vectorL2NormKernelPKfPfi,@function
        .size           _Z18vectorL2NormKernelPKfPfi,(.L_x_29 - _Z18vectorL2NormKernelPKfPfi)
        .other          _Z18vectorL2NormKernelPKfPfi,@"STO_CUDA_ENTRY STV_DEFAULT"
_Z18vectorL2NormKernelPKfPfi:
.text._Z18vectorL2NormKernelPKfPfi:
[----:B------:R-:W-:Y:S01]  /*0000*/  LDC R1, c[0x0][0x37c] ;  /* 0x0000df00ff017b82 */ /* 0x000fe20000000800 */
[----:B------:R-:W0:Y:S07]  /*0010*/  S2R R0, SR_TID.X ;  /* 0x0000000000007919 */ /* 0x000e2e0000002100 */
[----:B------:R-:W0:Y:S01]  /*0020*/  S2UR UR4, SR_CTAID.X ;  /* 0x00000000000479c3 */ /* 0x000e220000002500 */
[----:B------:R-:W1:Y:S01]  /*0030*/  LDCU UR8, c[0x0][0x390] ;  /* 0x00007200ff0877ac */ /* 0x000e620008000800 */
[----:B------:R-:W-:Y:S01]  /*0040*/  BSSY.RECONVERGENT B0, `(.L_x_0) ;  /* 0x0000045000007945 */ /* 0x000fe20003800200 */
[----:B------:R-:W-:Y:S01]  /*0050*/  IMAD.MOV.U32 R4, RZ, RZ, RZ ;  /* 0x000000ffff047224 */ /* 0x000fe200078e00ff */
[----:B------:R-:W2:Y:S04]  /*0060*/  LDCU.64 UR6, c[0x0][0x358] ;  /* 0x00006b00ff0677ac */ /* 0x000ea80008000a00 */
[----:B------:R-:W0:Y:S01]  /*0070*/  LDC R3, c[0x0][0x360] ;  /* 0x0000d800ff037b82 */ /* 0x000e220000000800 */
[----:B------:R-:W3:Y:S01]  /*0080*/  LDCU UR5, c[0x0][0x370] ;  /* 0x00006e00ff0577ac */ /* 0x000ee20008000800 */
[----:B0-----:R-:W-:-:S02]  /*0090*/  IMAD R5, R3, UR4, R0 ;  /* 0x0000000403057c24 */ /* 0x001fc4000f8e0200 */
[----:B---3--:R-:W-:-:S03]  /*00a0*/  IMAD R2, R3, UR5, RZ ;  /* 0x0000000503027c24 */ /* 0x008fc6000f8e02ff */
[----:B-1----:R-:W-:-:S13]  /*00b0*/  ISETP.GE.AND P0, PT, R5, UR8, PT ;  /* 0x0000000805007c0c */ /* 0x002fda000bf06270 */
[----:B--2---:R-:W-:Y:S05]  /*00c0*/  @P0 BRA `(.L_x_1) ;  /* 0x0000000000f00947 */ /* 0x004fea0003800000 */
[----:B------:R-:W0:Y:S01]  /*00d0*/  I2F.U32.RP R10, R2 ;  /* 0x00000002000a7306 */ /* 0x000e220000209000 */
[C---:B------:R-:W-:Y:S01]  /*00e0*/  IMAD.IADD R4, R2.reuse, 0x1, R5 ;  /* 0x0000000102047824 */ /* 0x040fe200078e0205 */
[----:B------:R-:W-:Y:S01]  /*00f0*/  IADD3 R11, PT, PT, RZ, -R2, RZ ;  /* 0x80000002ff0b7210 */ /* 0x000fe20007ffe0ff */
[----:B------:R-:W-:Y:S01]  /*0100*/  BSSY.RECONVERGENT B1, `(.L_x_2) ;  /* 0x0000027000017945 */ /* 0x000fe20003800200 */
[----:B------:R-:W-:Y:S02]  /*0110*/  ISETP.NE.U32.AND P2, PT, R2, RZ, PT ;  /* 0x000000ff0200720c */ /* 0x000fe40003f45070 */
[C---:B------:R-:W-:Y:S02]  /*0120*/  ISETP.GE.AND P0, PT, R4.reuse, UR8, PT ;  /* 0x0000000804007c0c */ /* 0x040fe4000bf06270 */
[----:B------:R-:W-:Y:S02]  /*0130*/  VIMNMX R9, PT, PT, R4, UR8, !PT ;  /* 0x0000000804097c48 */ /* 0x000fe4000ffe0100 */
[----:B------:R-:W-:-:S04]  /*0140*/  SEL R8, RZ, 0x1, P0 ;  /* 0x00000001ff087807 */ /* 0x000fc80000000000 */
[----:B------:R-:W-:Y:S01]  /*0150*/  IADD3 R9, PT, PT, R9, -R4, -R8 ;  /* 0x8000000409097210 */ /* 0x000fe20007ffe808 */
[----:B0-----:R-:W0:Y:S02]  /*0160*/  MUFU.RCP R10, R10 ;  /* 0x0000000a000a7308 */ /* 0x001e240000001000 */
[----:B0-----:R-:W-:-:S06]  /*0170*/  VIADD R6, R10, 0xffffffe ;  /* 0x0ffffffe0a067836 */ /* 0x001fcc0000000000 */
[----:B------:R0:W1:Y:S02]  /*0180*/  F2I.FTZ.U32.TRUNC.NTZ R7, R6 ;  /* 0x0000000600077305 */ /* 0x000064000021f000 */
[----:B0-----:R-:W-:Y:S02]  /*0190*/  HFMA2 R6, -RZ, RZ, 0, 0 ;  /* 0x00000000ff067431 */ /* 0x001fe400000001ff */
[----:B-1----:R-:W-:-:S04]  /*01a0*/  IMAD R11, R11, R7, RZ ;  /* 0x000000070b0b7224 */ /* 0x002fc800078e02ff */
[----:B------:R-:W-:-:S06]  /*01b0*/  IMAD.HI.U32 R10, R7, R11, R6 ;  /* 0x0000000b070a7227 */ /* 0x000fcc00078e0006 */
[----:B------:R-:W-:-:S04]  /*01c0*/  IMAD.HI.U32 R7, R10, R9, RZ ;  /* 0x000000090a077227 */ /* 0x000fc800078e00ff */
[----:B------:R-:W-:-:S04]  /*01d0*/  IMAD.MOV R4, RZ, RZ, -R7 ;  /* 0x000000ffff047224 */ /* 0x000fc800078e0a07 */
[----:B------:R-:W-:-:S05]  /*01e0*/  IMAD R9, R2, R4, R9 ;  /* 0x0000000402097224 */ /* 0x000fca00078e0209 */
[----:B------:R-:W-:-:S13]  /*01f0*/  ISETP.GE.U32.AND P0, PT, R9, R2, PT ;  /* 0x000000020900720c */ /* 0x000fda0003f06070 */
[----:B------:R-:W-:Y:S01]  /*0200*/  @P0 IADD3 R9, PT, PT, -R2, R9, RZ ;  /* 0x0000000902090210 */ /* 0x000fe20007ffe1ff */
[----:B------:R-:W-:-:S03]  /*0210*/  @P0 VIADD R7, R7, 0x1 ;  /* 0x0000000107070836 */ /* 0x000fc60000000000 */
[----:B------:R-:W-:-:S13]  /*0220*/  ISETP.GE.U32.AND P1, PT, R9, R2, PT ;  /* 0x000000020900720c */ /* 0x000fda0003f26070 */
[----:B------:R-:W-:Y:S02]  /*0230*/  @P1 IADD3 R7, PT, PT, R7, 0x1, RZ ;  /* 0x0000000107071810 */ /* 0x000fe40007ffe0ff */
[----:B------:R-:W-:-:S05]  /*0240*/  @!P2 LOP3.LUT R7, RZ, R2, RZ, 0x33, !PT ;  /* 0x00000002ff07a212 */ /* 0x000fca00078e33ff */
[----:B------:R-:W-:-:S05]  /*0250*/  IMAD.IADD R7, R8, 0x1, R7 ;  /* 0x0000000108077824 */ /* 0x000fca00078e0207 */
[C---:B------:R-:W-:Y:S02]  /*0260*/  LOP3.LUT R4, R7.reuse, 0x3, RZ, 0xc0, !PT ;  /* 0x0000000307047812 */ /* 0x040fe400078ec0ff */
[----:B------:R-:W-:Y:S02]  /*0270*/  ISETP.GE.U32.AND P1, PT, R7, 0x3, PT ;  /* 0x000000030700780c */ /* 0x000fe40003f26070 */
[----:B------:R-:W-:Y:S02]  /*0280*/  ISETP.NE.AND P0, PT, R4, 0x3, PT ;  /* 0x000000030400780c */ /* 0x000fe40003f05270 */
[----:B------:R-:W-:-:S11]  /*0290*/  MOV R4, RZ ;  /* 0x000000ff00047202 */ /* 0x000fd60000000f00 */
[----:B------:R-:W-:Y:S05]  /*02a0*/  @!P0 BRA `(.L_x_3) ;  /* 0x0000000000308947 */ /* 0x000fea0003800000 */
[----:B------:R-:W0:Y:S01]  /*02b0*/  LDC.64 R8, c[0x0][0x380] ;  /* 0x0000e000ff087b82 */ /* 0x000e220000000a00 */
[----:B------:R-:W-:-:S05]  /*02c0*/  VIADD R4, R7, 0x1 ;  /* 0x0000000107047836 */ /* 0x000fca0000000000 */
[----:B------:R-:W-:Y:S02]  /*02d0*/  LOP3.LUT R6, R4, 0x3, RZ, 0xc0, !PT ;  /* 0x0000000304067812 */ /* 0x000fe400078ec0ff */
[----:B------:R-:W-:-:S03]  /*02e0*/  MOV R4, RZ ;  /* 0x000000ff00047202 */ /* 0x000fc60000000f00 */
[----:B------:R-:W-:-:S07]  /*02f0*/  IMAD.MOV R10, RZ, RZ, -R6 ;  /* 0x000000ffff0a7224 */ /* 0x000fce00078e0a06 */
.L_x_4:
[----:B0-----:R-:W-:-:S06]  /*0300*/  IMAD.WIDE R6, R5, 0x4, R8 ;  /* 0x0000000405067825 */ /* 0x001fcc00078e0208 */
[----:B------:R-:W2:Y:S01]  /*0310*/  LDG.E R7, desc[UR6][R6.64] ;  /* 0x0000000606077981 */ /* 0x000ea2000c1e1900 */
[----:B------:R-:W-:Y:S01]  /*0320*/  IADD3 R10, PT, PT, R10, 0x1, RZ ;  /* 0x000000010a0a7810 */ /* 0x000fe20007ffe0ff */
[----:B------:R-:W-:-:S03]  /*0330*/  IMAD.IADD R5, R2, 0x1, R5 ;  /* 0x0000000102057824 */ /* 0x000fc600078e0205 */
[----:B------:R-:W-:Y:S01]  /*0340*/  ISETP.NE.AND P0, PT, R10, RZ, PT ;  /* 0x000000ff0a00720c */ /* 0x000fe20003f05270 */
[----:B--2---:R-:W-:-:S12]  /*0350*/  FFMA R4, R7, R7, R4 ;  /* 0x0000000707047223 */ /* 0x004fd80000000004 */
[----:B------:R-:W-:Y:S05]  /*0360*/  @P0 BRA `(.L_x_4) ;  /* 0xfffffffc00e40947 */ /* 0x000fea000383ffff */
.L_x_3:
[----:B------:R-:W-:Y:S05]  /*0370*/  BSYNC.RECONVERGENT B1 ;  /* 0x0000000000017941 */ /* 0x000fea0003800200 */
.L_x_2:
[----:B------:R-:W-:Y:S05]  /*0380*/  @!P1 BRA `(.L_x_1) ;  /* 0x0000000000409947 */ /* 0x000fea0003800000 */
.L_x_5:
[----:B------:R-:W0:Y:S02]  /*0390*/  LDC.64 R6, c[0x0][0x380] ;  /* 0x0000e000ff067b82 */ /* 0x000e240000000a00 */
[----:B0-----:R-:W-:-:S04]  /*03a0*/  IMAD.WIDE R12, R5, 0x4, R6 ;  /* 0x00000004050c7825 */ /* 0x001fc800078e0206 */
[C---:B------:R-:W-:Y:S02]  /*03b0*/  IMAD.WIDE R6, R2.reuse, 0x4, R12 ;  /* 0x0000000402067825 */ /* 0x040fe400078e020c */
[----:B------:R-:W2:Y:S02]  /*03c0*/  LDG.E R13, desc[UR6][R12.64] ;  /* 0x000000060c0d7981 */ /* 0x000ea4000c1e1900 */
[C---:B------:R-:W-:Y:S02]  /*03d0*/  IMAD.WIDE R8, R2.reuse, 0x4, R6 ;  /* 0x0000000402087825 */ /* 0x040fe400078e0206 */
[----:B------:R-:W3:Y:S02]  /*03e0*/  LDG.E R7, desc[UR6][R6.64] ;  /* 0x0000000606077981 */ /* 0x000ee4000c1e1900 */
[C---:B------:R-:W-:Y:S02]  /*03f0*/  IMAD.WIDE R10, R2.reuse, 0x4, R8 ;  /* 0x00000004020a7825 */ /* 0x040fe400078e0208 */
[----:B------:R-:W4:Y:S04]  /*0400*/  LDG.E R9, desc[UR6][R8.64] ;  /* 0x0000000608097981 */ /* 0x000f28000c1e1900 */
[----:B------:R-:W5:Y:S01]  /*0410*/  LDG.E R11, desc[UR6][R10.64] ;  /* 0x000000060a0b7981 */ /* 0x000f62000c1e1900 */
[----:B------:R-:W-:-:S04]  /*0420*/  LEA R5, R2, R5, 0x2 ;  /* 0x0000000502057211 */ /* 0x000fc800078e10ff */
[----:B------:R-:W-:Y:S01]  /*0430*/  ISETP.GE.AND P0, PT, R5, UR8, PT ;  /* 0x0000000805007c0c */ /* 0x000fe2000bf06270 */
[----:B--2---:R-:W-:-:S04]  /*0440*/  FFMA R4, R13, R13, R4 ;  /* 0x0000000d0d047223 */ /* 0x004fc80000000004 */
[----:B---3--:R-:W-:-:S04]  /*0450*/  FFMA R4, R7, R7, R4 ;  /* 0x0000000707047223 */ /* 0x008fc80000000004 */
[----:B----4-:R-:W-:-:S04]  /*0460*/  FFMA R4, R9, R9, R4 ;  /* 0x0000000909047223 */ /* 0x010fc80000000004 */
[----:B-----5:R-:W-:Y:S01]  /*0470*/  FFMA R4, R11, R11, R4 ;  /* 0x0000000b0b047223 */ /* 0x020fe20000000004 */
[----:B------:R-:W-:Y:S06]  /*0480*/  @!P0 BRA `(.L_x_5) ;  /* 0xfffffffc00c08947 */ /* 0x000fec000383ffff */
.L_x_1:
[----:B------:R-:W-:Y:S05]  /*0490*/  BSYNC.RECONVERGENT B0 ;  /* 0x0000000000007941 */ /* 0x000fea0003800200 */
.L_x_0:
[----:B------:R-:W0:Y:S01]  /*04a0*/  S2UR UR5, SR_CgaCtaId ;  /* 0x00000000000579c3 */ /* 0x000e220000008800 */
[----:B------:R-:W-:Y:S01]  /*04b0*/  UMOV UR4, 0x400 ;  /* 0x0000040000047882 */ /* 0x000fe20000000000 */
[----:B------:R-:W-:Y:S02]  /*04c0*/  ISETP.GE.U32.AND P1, PT, R3, 0x2, PT ;  /* 0x000000020300780c */ /* 0x000fe40003f26070 */
[----:B------:R-:W-:Y:S01]  /*04d0*/  ISETP.NE.AND P0, PT, R0, RZ, PT ;  /* 0x000000ff0000720c */ /* 0x000fe20003f05270 */
[----:B0-----:R-:W-:-:S06]  /*04e0*/  ULEA UR4, UR5, UR4, 0x18 ;  /* 0x0000000405047291 */ /* 0x001fcc000f8ec0ff */
[----:B------:R-:W-:-:S05]  /*04f0*/  LEA R5, R0, UR4, 0x2 ;  /* 0x0000000400057c11 */ /* 0x000fca000f8e10ff */
[----:B------:R0:W-:Y:S01]  /*0500*/  STS [R5], R4 ;  /* 0x0000000405007388 */ /* 0x0001e20000000800 */
[----:B------:R-:W-:Y:S06]  /*0510*/  BAR.SYNC.DEFER_BLOCKING 0x0 ;  /* 0x0000000000007b1d */ /* 0x000fec0000010000 */
[----:B------:R-:W-:Y:S05]  /*0520*/  @!P1 BRA `(.L_x_6) ;  /* 0x00000000002c9947 */ /* 0x000fea0003800000 */
.L_x_7:
[----:B------:R-:W-:-:S04]  /*0530*/  SHF.R.U32.HI R6, RZ, 0x1, R3 ;  /* 0x00000001ff067819 */ /* 0x000fc80000011603 */
[----:B------:R-:W-:-:S13]  /*0540*/  ISETP.GE.U32.AND P1, PT, R0, R6, PT ;  /* 0x000000060000720c */ /* 0x000fda0003f26070 */
[----:B------:R-:W-:Y:S01]  /*0550*/  @!P1 IMAD R2, R6, 0x4, R5 ;  /* 0x0000000406029824 */ /* 0x000fe200078e0205 */
[----:B------:R-:W-:Y:S05]  /*0560*/  @!P1 LDS R7, [R5] ;  /* 0x0000000005079984 */ /* 0x000fea0000000800 */
[----:B------:R-:W0:Y:S02]  /*0570*/  @!P1 LDS R2, [R2] ;  /* 0x0000000002029984 */ /* 0x000e240000000800 */
[----:B0-----:R-:W-:-:S05]  /*0580*/  @!P1 FADD R4, R2, R7 ;  /* 0x0000000702049221 */ /* 0x001fca0000000000 */
[----:B------:R1:W-:Y:S01]  /*0590*/  @!P1 STS [R5], R4 ;  /* 0x0000000405009388 */ /* 0x0003e20000000800 */
[----:B------:R-:W-:Y:S01]  /*05a0*/  BAR.SYNC.DEFER_BLOCKING 0x0 ;  /* 0x0000000000007b1d */ /* 0x000fe20000010000 */
[----:B------:R-:W-:Y:S02]  /*05b0*/  ISETP.GT.U32.AND P1, PT, R3, 0x3, PT ;  /* 0x000000030300780c */ /* 0x000fe40003f24070 */
[----:B------:R-:W-:-:S11]  /*05c0*/  MOV R3, R6 ;  /* 0x0000000600037202 */ /* 0x000fd60000000f00 */
[----:B-1----:R-:W-:Y:S05]  /*05d0*/  @P1 BRA `(.L_x_7) ;  /* 0xfffffffc00d41947 */ /* 0x002fea000383ffff */
.L_x_6:
[----:B------:R-:W-:Y:S05]  /*05e0*/  @P0 EXIT ;  /* 0x000000000000094d */ /* 0x000fea0003800000 */
[----:B------:R-:W1:Y:S01]  /*05f0*/  S2UR UR5, SR_CgaCtaId ;  /* 0x00000000000579c3 */ /* 0x000e620000008800 */
[----:B------:R-:W-:-:S07]  /*0600*/  UMOV UR4, 0x400 ;  /* 0x0000040000047882 */ /* 0x000fce0000000000 */
[----:B------:R-:W2:Y:S01]  /*0610*/  LDC.64 R2, c[0x0][0x388] ;  /* 0x0000e200ff027b82 */ /* 0x000ea20000000a00 */
[----:B-1----:R-:W-:-:S09]  /*0620*/  ULEA UR4, UR5, UR4, 0x18 ;  /* 0x0000000405047291 */ /* 0x002fd2000f8ec0ff */
[----:B0-----:R-:W2:Y:S04]  /*0630*/  LDS R5, [UR4] ;  /* 0x00000004ff057984 */ /* 0x001ea80008000800 */
[----:B--2---:R-:W-:Y:S01]  /*0640*/  REDG.E.ADD.F32.FTZ.RN.STRONG.GPU desc[UR6][R2.64], R5 ;  /* 0x00000005020079a6 */ /* 0x004fe2000c12f306 */
[----:B------:R-:W-:Y:S05]  /*0650*/  EXIT ;  /* 0x000000000000794d */ /* 0x000fea0003800000 */
.L_x_8:
[----:B------:R-:W-:-:S00]  /*0660*/  BRA `(.L_x_8) ;  /* 0xfffffffc00fc7947 */ /* 0x000fc0000383ffff */
[----:B------:R-:W-:-:S00]  /*0670*/  NOP ;  /* 0x0000000000007918 */ /* 0x000fc00000000000 */
        /* <DEDUP_REMOVED lines=8> */
.L_x_29:


//--------------------- .text._Z17vectorCrossKernelPKfS0_Pf --------------------------
	.section	.text._Z17vectorCrossKernelPKfS0_Pf,"ax",@progbits
	.align	128
        .global         _Z17vectorCrossKernelPKfS0_Pf
        .type           _Z17vectorCrossKernelPKfS0_Pf,@function
        .size           _Z17vectorCrossKernelPKfS0_Pf,(.L_x_30 - _Z17vectorCrossKernelPKfS0_Pf)
        .other          _Z17vectorCrossKernelPKfS0_Pf,@"STO_CUDA_ENTRY STV_DEFAULT"
_Z17vectorCrossKernelPKfS0_Pf:
.text._Z17vectorCrossKernelPKfS0_Pf:
[----:B------:R-:W-:Y:S01]  /*0000*/  LDC R1, c[0x0][0x37c] ;  /* 0x0000df00ff017b82 */ /* 0x000fe20000000800 */
[----:B------:R-:W0:Y:S01]  /*0010*/  S2R R0, SR_TID.X ;  /* 0x0000000000007919 */ /* 0x000e220000002100 */
[----:B------:R-:W1:Y:S01]  /*0020*/  LDCU.64 UR4, c[0x0][0x358] ;  /* 0x00006b00ff0477ac */ /* 0x000e620008000a00 */
[----:B0-----:R-:W-:-:S13]  /*0030*/  ISETP.NE.AND P0, PT, R0, 0x2, PT ;  /* 0x000000020000780c */ /* 0x001fda0003f05270 */
[----:B-1----:R-:W-:Y:S05]  /*0040*/  @!P0 BRA `(.L_x_9) ;  /* 0x0000000000688947 */ /* 0x002fea0003800000 */
[----:B------:R-:W-:-:S13]  /*0050*/  ISETP.NE.AND P0, PT, R0, 0x1, PT ;  /* 0x000000010000780c */ /* 0x000fda0003f05270 */
[----:B------:R-:W-:Y:S05]  /*0060*/  @!P0 BRA `(.L_x_10) ;  /* 0x0000000000348947 */ /* 0x000fea0003800000 */
[----:B------:R-:W-:-:S13]  /*0070*/  ISETP.NE.AND P0, PT, R0, RZ, PT ;  /* 0x000000ff0000720c */ /* 0x000fda0003f05270 */
[----:B------:R-:W-:Y:S05]  /*0080*/  @P0 EXIT ;  /* 0x000000000000094d */ /* 0x000fea0003800000 */
[----:B------:R-:W0:Y:S08]  /*0090*/  LDC.64 R4, c[0x0][0x380] ;  /* 0x0000e000ff047b82 */ /* 0x000e300000000a00 */
[----:B------:R-:W1:Y:S01]  /*00a0*/  LDC.64 R6, c[0x0][0x388] ;  /* 0x0000e200ff067b82 */ /* 0x000e620000000a00 */
[----:B0-----:R-:W2:Y:S04]  /*00b0*/  LDG.E R8, desc[UR4][R4.64+0x8] ;  /* 0x0000080404087981 */ /* 0x001ea8000c1e1900 */
[----:B------:R-:W3:Y:S04]  /*00c0*/  LDG.E R0, desc[UR4][R4.64+0x4] ;  /* 0x0000040404007981 */ /* 0x000ee8000c1e1900 */
[----:B-1----:R-:W2:Y:S04]  /*00d0*/  LDG.E R11, desc[UR4][R6.64+0x4] ;  /* 0x00000404060b7981 */ /* 0x002ea8000c1e1900 */
[----:B------:R-:W3:Y:S01]  /*00e0*/  LDG.E R9, desc[UR4][R6.64+0x8] ;  /* 0x0000080406097981 */ /* 0x000ee2000c1e1900 */
[----:B------:R-:W0:Y:S01]  /*00f0*/  LDC.64 R2, c[0x0][0x390] ;  /* 0x0000e400ff027b82 */ /* 0x000e220000000a00 */
[----:B--2---:R-:W-:-:S04]  /*0100*/  FMUL R11, R8, R11 ;  /* 0x0000000b080b7220 */ /* 0x004fc80000400000 */
[----:B---3--:R-:W-:-:S05]  /*0110*/  FFMA R9, R0, R9, -R11 ;  /* 0x0000000900097223 */ /* 0x008fca000000080b */
[----:B0-----:R-:W-:Y:S01]  /*0120*/  STG.E desc[UR4][R2.64], R9 ;  /* 0x0000000902007986 */ /* 0x001fe2000c101904 */
[----:B------:R-:W-:Y:S05]  /*0130*/  EXIT ;  /* 0x000000000000794d */ /* 0x000fea0003800000 */
.L_x_10:
        /* <DEDUP_REMOVED lines=11> */
.L_x_9:
        /* <DEDUP_REMOVED lines=11> */
.L_x_11:
        /* <DEDUP_REMOVED lines=14> */
.L_x_30:


//--------------------- .text._Z15vectorDotKernelPKfS0_Pfi --------------------------
	.section	.text._Z15vectorDotKernelPKfS0_Pfi,"ax",@progbits
	.align	128
        .global         _Z15vectorDotKernelPKfS0_Pfi
        .type           _Z15vectorDotKernelPKfS0_Pfi,@function
        .size           _Z15vectorDotKernelPKfS0_Pfi,(.L_x_31 - _Z15vectorDotKernelPKfS0_Pfi)
        .other          _Z15vectorDotKernelPKfS0_Pfi,@"STO_CUDA_ENTRY STV_DEFAULT"
_Z15vectorDotKernelPKfS0_Pfi:
.text._Z15vectorDotKernelPKfS0_Pfi:
[----:B------:R-:W-:Y:S01]  /*0000*/  LDC R1, c[0x0][0x37c] ;  /* 0x0000df00ff017b82 */ /* 0x000fe20000000800 */
[----:B------:R-:W0:Y:S07]  /*0010*/  S2R R0, SR_TID.X ;  /* 0x0000000000007919 */ /* 0x000e2e0000002100 */
[----:B------:R-:W0:Y:S01]  /*0020*/  S2UR UR4, SR_CTAID.X ;  /* 0x00000000000479c3 */ /* 0x000e220000002500 */
[----:B------:R-:W1:Y:S01]  /*0030*/  LDCU UR8, c[0x0][0x398] ;  /* 0x00007300ff0877ac */ /* 0x000e620008000800 */
[----:B------:R-:W-:Y:S01]  /*0040*/  BSSY.RECONVERGENT B0, `(.L_x_12) ;  /* 0x0000051000007945 */ /* 0x000fe20003800200 */
[----:B------:R-:W-:Y:S01]  /*0050*/  HFMA2 R4, -RZ, RZ, 0, 0 ;  /* 0x00000000ff047431 */ /* 0x000fe200000001ff */
        /* <DEDUP_REMOVED lines=8> */
[C---:B------:R-:W-:Y:S01]  /*00e0*/  IADD3 R4, PT, PT, R5.reuse, R2, RZ ;  /* 0x0000000205047210 */ /* 0x040fe20007ffe0ff */
[----:B------:R-:W-:Y:S01]  /*00f0*/  IMAD.MOV R11, RZ, RZ, -R5 ;  /* 0x000000ffff0b7224 */ /* 0x000fe200078e0a05 */
[----:B------:R-:W-:Y:S01]  /*0100*/  ISETP.NE.U32.AND P2, PT, R5, RZ, PT ;  /* 0x000000ff0500720c */ /* 0x000fe20003f45070 */
[----:B------:R-:W-:Y:S01]  /*0110*/  BSSY.RECONVERGENT B1, `(.L_x_14) ;  /* 0x0000029000017945 */ /* 0x000fe20003800200 */
[C---:B------:R-:W-:Y:S02]  /*0120*/  ISETP.GE.AND P0, PT, R4.reuse, UR8, PT ;  /* 0x0000000804007c0c */ /* 0x040fe4000bf06270 */
[----:B------:R-:W-:Y:S02]  /*0130*/  VIMNMX R9, PT, PT, R4, UR8, !PT ;  /* 0x0000000804097c48 */ /* 0x000fe4000ffe0100 */
[----:B------:R-:W-:-:S04]  /*0140*/  SEL R8, RZ, 0x1, P0 ;  /* 0x00000001ff087807 */ /* 0x000fc80000000000 */
[----:B------:R-:W-:Y:S01]  /*0150*/  IADD3 R4, PT, PT, R9, -R4, -R8 ;  /* 0x8000000409047210 */ /* 0x000fe20007ffe808 */
[----:B0-----:R-:W0:Y:S02]  /*0160*/  MUFU.RCP R10, R10 ;  /* 0x0000000a000a7308 */ /* 0x001e240000001000 */
[----:B0-----:R-:W-:-:S06]  /*0170*/  IADD3 R6, PT, PT, R10, 0xffffffe, RZ ;  /* 0x0ffffffe0a067810 */ /* 0x001fcc0007ffe0ff */
[----:B------:R0:W1:Y:S02]  /*0180*/  F2I.FTZ.U32.TRUNC.NTZ R7, R6 ;  /* 0x0000000600077305 */ /* 0x000064000021f000 */
[----:B0-----:R-:W-:Y:S02]  /*0190*/  IMAD.MOV.U32 R6, RZ, RZ, RZ ;  /* 0x000000ffff067224 */ /* 0x001fe400078e00ff */
[----:B-1----:R-:W-:-:S04]  /*01a0*/  IMAD R11, R11, R7, RZ ;  /* 0x000000070b0b7224 */ /* 0x002fc800078e02ff */
[----:B------:R-:W-:-:S06]  /*01b0*/  IMAD.HI.U32 R7, R7, R11, R6 ;  /* 0x0000000b07077227 */ /* 0x000fcc00078e0006 */
[----:B------:R-:W-:-:S05]  /*01c0*/  IMAD.HI.U32 R7, R7, R4, RZ ;  /* 0x0000000407077227 */ /* 0x000fca00078e00ff */
[----:B------:R-:W-:-:S05]  /*01d0*/  IADD3 R6, PT, PT, -R7, RZ, RZ ;  /* 0x000000ff07067210 */ /* 0x000fca0007ffe1ff */
[----:B------:R-:W-:-:S05]  /*01e0*/  IMAD R4, R5, R6, R4 ;  /* 0x0000000605047224 */ /* 0x000fca00078e0204 */
[----:B------:R-:W-:-:S13]  /*01f0*/  ISETP.GE.U32.AND P0, PT, R4, R5, PT ;  /* 0x000000050400720c */ /* 0x000fda0003f06070 */
[----:B------:R-:W-:Y:S01]  /*0200*/  @P0 IMAD.IADD R4, R4, 0x1, -R5 ;  /* 0x0000000104040824 */ /* 0x000fe200078e0a05 */
[----:B------:R-:W-:-:S04]  /*0210*/  @P0 IADD3 R7, PT, PT, R7, 0x1, RZ ;  /* 0x0000000107070810 */ /* 0x000fc80007ffe0ff */
[----:B------:R-:W-:-:S13]  /*0220*/  ISETP.GE.U32.AND P1, PT, R4, R5, PT ;  /* 0x000000050400720c */ /* 0x000fda0003f26070 */
[----:B------:R-:W-:Y:S01]  /*0230*/  @P1 VIADD R7, R7, 0x1 ;  /* 0x0000000107071836 */ /* 0x000fe20000000000 */
[----:B------:R-:W-:-:S04]  /*0240*/  @!P2 LOP3.LUT R7, RZ, R5, RZ, 0x33, !PT ;  /* 0x00000005ff07a212 */ /* 0x000fc800078e33ff */
[----:B------:R-:W-:-:S04]  /*0250*/  IADD3 R10, PT, PT, R8, R7, RZ ;  /* 0x00000007080a7210 */ /* 0x000fc80007ffe0ff */
[C---:B------:R-:W-:Y:S02]  /*0260*/  LOP3.LUT R4, R10.reuse, 0x3, RZ, 0xc0, !PT ;  /* 0x000000030a047812 */ /* 0x040fe400078ec0ff */
[----:B------:R-:W-:Y:S02]  /*0270*/  ISETP.GE.U32.AND P1, PT, R10, 0x3, PT ;  /* 0x000000030a00780c */ /* 0x000fe40003f26070 */
[----:B------:R-:W-:Y:S01]  /*0280*/  ISETP.NE.AND P0, PT, R4, 0x3, PT ;  /* 0x000000030400780c */ /* 0x000fe20003f05270 */
[----:B------:R-:W-:-:S12]  /*0290*/  IMAD.MOV.U32 R4, RZ, RZ, RZ ;  /* 0x000000ffff047224 */ /* 0x000fd800078e00ff */
[----:B------:R-:W-:Y:S05]  /*02a0*/  @!P0 BRA `(.L_x_15) ;  /* 0x00000000003c8947 */ /* 0x000fea0003800000 */
[----:B------:R-:W0:Y:S01]  /*02b0*/  LDC.64 R6, c[0x0][0x380] ;  /* 0x0000e000ff067b82 */ /* 0x000e220000000a00 */
[----:B------:R-:W-:-:S04]  /*02c0*/  IADD3 R4, PT, PT, R10, 0x1, RZ ;  /* 0x000000010a047810 */ /* 0x000fc80007ffe0ff */
[----:B------:R-:W-:Y:S01]  /*02d0*/  LOP3.LUT R10, R4, 0x3, RZ, 0xc0, !PT ;  /* 0x00000003040a7812 */ /* 0x000fe200078ec0ff */
[----:B------:R-:W-:Y:S02]  /*02e0*/  IMAD.MOV.U32 R4, RZ, RZ, RZ ;  /* 0x000000ffff047224 */ /* 0x000fe400078e00ff */
[----:B------:R-:W1:Y:S01]  /*02f0*/  LDC.64 R8, c[0x0][0x388] ;  /* 0x0000e200ff087b82 */ /* 0x000e620000000a00 */
[----:B------:R-:W-:-:S07]  /*0300*/  IADD3 R14, PT, PT, -R10, RZ, RZ ;  /* 0x000000ff0a0e7210 */ /* 0x000fce0007ffe1ff */
.L_x_16:
[----:B-1----:R-:W-:-:S04]  /*0310*/  IMAD.WIDE R10, R2, 0x4, R8 ;  /* 0x00000004020a7825 */ /* 0x002fc800078e0208 */
[----:B0-----:R-:W-:Y:S02]  /*0320*/  IMAD.WIDE R12, R2, 0x4, R6 ;  /* 0x00000004020c7825 */ /* 0x001fe400078e0206 */
[----:B------:R-:W2:Y:S04]  /*0330*/  LDG.E R10, desc[UR6][R10.64] ;  /* 0x000000060a0a7981 */ /* 0x000ea8000c1e1900 */
[----:B------:R-:W2:Y:S01]  /*0340*/  LDG.E R13, desc[UR6][R12.64] ;  /* 0x000000060c0d7981 */ /* 0x000ea2000c1e1900 */
[----:B------:R-:W-:Y:S01]  /*0350*/  VIADD R14, R14, 0x1 ;  /* 0x000000010e0e7836 */ /* 0x000fe20000000000 */
[----:B------:R-:W-:-:S04]  /*0360*/  IADD3 R2, PT, PT, R5, R2, RZ ;  /* 0x0000000205027210 */ /* 0x000fc80007ffe0ff */
[----:B------:R-:W-:Y:S01]  /*0370*/  ISETP.NE.AND P0, PT, R14, RZ, PT ;  /* 0x000000ff0e00720c */ /* 0x000fe20003f05270 */
[----:B--2---:R-:W-:-:S12]  /*0380*/  FFMA R4, R13, R10, R4 ;  /* 0x0000000a0d047223 */ /* 0x004fd80000000004 */
[----:B------:R-:W-:Y:S05]  /*0390*/  @P0 BRA `(.L_x_16) ;  /* 0xfffffffc00dc0947 */ /* 0x000fea000383ffff */
.L_x_15:
[----:B------:R-:W-:Y:S05]  /*03a0*/  BSYNC.RECONVERGENT B1 ;  /* 0x0000000000017941 */ /* 0x000fea0003800200 */
.L_x_14:
[----:B------:R-:W-:Y:S05]  /*03b0*/  @!P1 BRA `(.L_x_13) ;  /* 0x0000000000649947 */ /* 0x000fea0003800000 */
.L_x_17:
[----:B------:R-:W0:Y:S08]  /*03c0*/  LDC.64 R6, c[0x0][0x380] ;  /* 0x0000e000ff067b82 */ /* 0x000e300000000a00 */
[----:B------:R-:W1:Y:S01]  /*03d0*/  LDC.64 R8, c[0x0][0x388] ;  /* 0x0000e200ff087b82 */ /* 0x000e620000000a00 */
[----:B0-----:R-:W-:-:S04]  /*03e0*/  IMAD.WIDE R18, R2, 0x4, R6 ;  /* 0x0000000402127825 */ /* 0x001fc800078e0206 */
[----:B------:R-:W-:Y:S02]  /*03f0*/  IMAD.WIDE R10, R5, 0x4, R18 ;  /* 0x00000004050a7825 */ /* 0x000fe400078e0212 */
[----:B------:R-:W2:Y:S02]  /*0400*/  LDG.E R19, desc[UR6][R18.64] ;  /* 0x0000000612137981 */ /* 0x000ea4000c1e1900 */
[----:B-1----:R-:W-:-:S04]  /*0410*/  IMAD.WIDE R20, R2, 0x4, R8 ;  /* 0x0000000402147825 */ /* 0x002fc800078e0208 */
[C---:B------:R-:W-:Y:S02]  /*0420*/  IMAD.WIDE R12, R5.reuse, 0x4, R20 ;  /* 0x00000004050c7825 */ /* 0x040fe400078e0214 */
[----:B------:R-:W2:Y:S02]  /*0430*/  LDG.E R20, desc[UR6][R20.64] ;  /* 0x0000000614147981 */ /* 0x000ea4000c1e1900 */
[C---:B------:R-:W-:Y:S02]  /*0440*/  IMAD.WIDE R14, R5.reuse, 0x4, R10 ;  /* 0x00000004050e7825 */ /* 0x040fe400078e020a */
[----:B------:R-:W3:Y:S02]  /*0450*/  LDG.E R10, desc[UR6][R10.64] ;  /* 0x000000060a0a7981 */ /* 0x000ee4000c1e1900 */
[C---:B------:R-:W-:Y:S02]  /*0460*/  IMAD.WIDE R6, R5.reuse, 0x4, R12 ;  /* 0x0000000405067825 */ /* 0x040fe400078e020c */
[----:B------:R-:W3:Y:S02]  /*0470*/  LDG.E R12, desc[UR6][R12.64] ;  /* 0x000000060c0c7981 */ /* 0x000ee4000c1e1900 */
[----:B------:R-:W-:-:S02]  /*0480*/  IMAD.WIDE R16, R5, 0x4, R14 ;  /* 0x0000000405107825 */ /* 0x000fc400078e020e */
[----:B------:R-:W4:Y:S02]  /*0490*/  LDG.E R22, desc[UR6][R14.64] ;  /* 0x000000060e167981 */ /* 0x000f24000c1e1900 */
[C---:B------:R-:W-:Y:S02]  /*04a0*/  IMAD.WIDE R8, R5.reuse, 0x4, R6 ;  /* 0x0000000405087825 */ /* 0x040fe400078e0206 */
[----:B------:R-:W4:Y:S04]  /*04b0*/  LDG.E R6, desc[UR6][R6.64] ;  /* 0x0000000606067981 */ /* 0x000f28000c1e1900 */
[----:B------:R-:W5:Y:S04]  /*04c0*/  LDG.E R16, desc[UR6][R16.64] ;  /* 0x0000000610107981 */ /* 0x000f68000c1e1900 */
[----:B------:R-:W5:Y:S01]  /*04d0*/  LDG.E R8, desc[UR6][R8.64] ;  /* 0x0000000608087981 */ /* 0x000f62000c1e1900 */
[----:B------:R-:W-:-:S05]  /*04e0*/  IMAD R2, R5, 0x4, R2 ;  /* 0x0000000405027824 */ /* 0x000fca00078e0202 */
[----:B------:R-:W-:Y:S01]  /*04f0*/  ISETP.GE.AND P0, PT, R2, UR8, PT ;  /* 0x0000000802007c0c */ /* 0x000fe2000bf06270 */
[----:B--2---:R-:W-:-:S04]  /*0500*/  FFMA R19, R19, R20, R4 ;  /* 0x0000001413137223 */ /* 0x004fc80000000004 */
[----:B---3--:R-:W-:-:S04]  /*0510*/  FFMA R19, R10, R12, R19 ;  /* 0x0000000c0a137223 */ /* 0x008fc80000000013 */
[----:B----4-:R-:W-:-:S04]  /*0520*/  FFMA R19, R22, R6, R19 ;  /* 0x0000000616137223 */ /* 0x010fc80000000013 */
[----:B-----5:R-:W-:Y:S01]  /*0530*/  FFMA R4, R16, R8, R19 ;  /* 0x0000000810047223 */ /* 0x020fe20000000013 */
[----:B------:R-:W-:Y:S06]  /*0540*/  @!P0 BRA `(.L_x_17) ;  /* 0xfffffffc009c8947 */ /* 0x000fec000383ffff */
.L_x_13:
[----:B------:R-:W-:Y:S05]  /*0550*/  BSYNC.RECONVERGENT B0 ;  /* 0x0000000000007941 */ /* 0x000fea0003800200 */
.L_x_12:
        /* <DEDUP_REMOVED lines=9> */
.L_x_19:
[----:B------:R-:W-:-:S04]  /*05f0*/  SHF.R.U32.HI R6, RZ, 0x1, R3 ;  /* 0x00000001ff067819 */ /* 0x000fc80000011603 */
[----:B------:R-:W-:-:S13]  /*0600*/  ISETP.GE.U32.AND P1, PT, R0, R6, PT ;  /* 0x000000060000720c */ /* 0x000fda0003f26070 */
[----:B------:R-:W-:Y:S01]  /*0610*/  @!P1 LEA R2, R6, R5, 0x2 ;  /* 0x0000000506029211 */ /* 0x000fe200078e10ff */
[----:B------:R-:W-:Y:S05]  /*0620*/  @!P1 LDS R7, [R5] ;  /* 0x0000000005079984 */ /* 0x000fea0000000800 */
[----:B------:R-:W0:Y:S02]  /*0630*/  @!P1 LDS R2, [R2] ;  /* 0x0000000002029984 */ /* 0x000e240000000800 */
[----:B0-----:R-:W-:-:S05]  /*0640*/  @!P1 FADD R4, R2, R7 ;  /* 0x0000000702049221 */ /* 0x001fca0000000000 */
[----:B------:R1:W-:Y:S01]  /*0650*/  @!P1 STS [R5], R4 ;  /* 0x0000000405009388 */ /* 0x0003e20000000800 */
[----:B------:R-:W-:Y:S01]  /*0660*/  BAR.SYNC.DEFER_BLOCKING 0x0 ;  /* 0x0000000000007b1d */ /* 0x000fe20000010000 */
[----:B------:R-:W-:Y:S01]  /*0670*/  ISETP.GT.U32.AND P1, PT, R3, 0x3, PT ;  /* 0x000000030300780c */ /* 0x000fe20003f24070 */
[----:B------:R-:W-:-:S12]  /*0680*/  IMAD.MOV.U32 R3, RZ, RZ, R6 ;  /* 0x000000ffff037224 */ /* 0x000fd800078e0006 */
[----:B-1----:R-:W-:Y:S05]  /*0690*/  @P1 BRA `(.L_x_19) ;  /* 0xfffffffc00d41947 */ /* 0x002fea000383ffff */
.L_x_18:
        /* <DEDUP_REMOVED lines=8> */
.L_x_20:
        /* <DEDUP_REMOVED lines=14> */
.L_x_31:


//--------------------- .text._Z15matrixMulKernelPfS_S_iii --------------------------
	.section	.text._Z15matrixMulKernelPfS_S_iii,"ax",@progbits
	.align	128
        .global         _Z15matrixMulKernelPfS_S_iii
        .type           _Z15matrixMulKernelPfS_S_iii,@function
        .size           _Z15matrixMulKernelPfS_S_iii,(.L_x_32 - _Z15matrixMulKernelPfS_S_iii)
        .other          _Z15matrixMulKernelPfS_S_iii,@"STO_CUDA_ENTRY STV_DEFAULT"
_Z15matrixMulKernelPfS_S_iii:
.text._Z15matrixMulKernelPfS_S_iii:
[----:B------:R-:W-:Y:S01]  /*0000*/  LDC R1, c[0x0][0x37c] ;  /* 0x0000df00ff017b82 */ /* 0x000fe20000000800 */
[----:B------:R-:W0:Y:S07]  /*0010*/  S2R R5, SR_TID.X ;  /* 0x0000000000057919 */ /* 0x000e2e0000002100 */
[----:B------:R-:W1:Y:S01]  /*0020*/  LDC R16, c[0x0][0x364] ;  /* 0x0000d900ff107b82 */ /* 0x000e620000000800 */
[----:B------:R-:W2:Y:S01]  /*0030*/  LDCU UR6, c[0x0][0x398] ;  /* 0x00007300ff0677ac */ /* 0x000ea20008000800 */
[----:B------:R-:W1:Y:S06]  /*0040*/  S2R R3, SR_TID.Y ;  /* 0x0000000000037919 */ /* 0x000e6c0000002200 */
[----:B------:R-:W0:Y:S08]  /*0050*/  S2UR UR5, SR_CTAID.X ;  /* 0x00000000000579c3 */ /* 0x000e300000002500 */
[----:B------:R-:W0:Y:S08]  /*0060*/  LDC R0, c[0x0][0x360] ;  /* 0x0000d800ff007b82 */ /* 0x000e300000000800 */
[----:B------:R-:W1:Y:S08]  /*0070*/  S2UR UR4, SR_CTAID.Y ;  /* 0x00000000000479c3 */ /* 0x000e700000002600 */
[----:B------:R-:W3:Y:S01]  /*0080*/  LDC R17, c[0x0][0x3a0] ;  /* 0x0000e800ff117b82 */ /* 0x000ee20000000800 */
[----:B0-----:R-:W-:-:S02]  /*0090*/  IMAD R0, R0, UR5, R5 ;  /* 0x0000000500007c24 */ /* 0x001fc4000f8e0205 */
[----:B-1----:R-:W-:-:S03]  /*00a0*/  IMAD R16, R16, UR4, R3 ;  /* 0x0000000410107c24 */ /* 0x002fc6000f8e0203 */
[----:B---3--:R-:W-:-:S04]  /*00b0*/  ISETP.GE.AND P0, PT, R0, R17, PT ;  /* 0x000000110000720c */ /* 0x008fc80003f06270 */
[----:B--2---:R-:W-:-:S13]  /*00c0*/  ISETP.GE.OR P0, PT, R16, UR6, P0 ;  /* 0x0000000610007c0c */ /* 0x004fda0008706670 */
[----:B------:R-:W-:Y:S05]  /*00d0*/  @P0 EXIT ;  /* 0x000000000000094d */ /* 0x000fea0003800000 */
[----:B------:R-:W0:Y:S01]  /*00e0*/  LDC R19, c[0x0][0x39c] ;  /* 0x0000e700ff137b82 */ /* 0x000e220000000800 */
[----:B------:R-:W1:Y:S01]  /*00f0*/  LDCU.64 UR4, c[0x0][0x358] ;  /* 0x00006b00ff0477ac */ /* 0x000e620008000a00 */
[----:B------:R-:W-:Y:S01]  /*0100*/  HFMA2 R24, -RZ, RZ, 0, 0 ;  /* 0x00000000ff187431 */ /* 0x000fe200000001ff */
[----:B0-----:R-:W-:-:S13]  /*0110*/  ISETP.GE.AND P0, PT, R19, 0x1, PT ;  /* 0x000000011300780c */ /* 0x001fda0003f06270 */
[----:B-1----:R-:W-:Y:S05]  /*0120*/  @!P0 BRA `(.L_x_21) ;  /* 0x0000000400e08947 */ /* 0x002fea0003800000 */
[C---:B------:R-:W-:Y:S01]  /*0130*/  ISETP.GE.U32.AND P1, PT, R19.reuse, 0x8, PT ;  /* 0x000000081300780c */ /* 0x040fe20003f26070 */
[----:B------:R-:W-:Y:S01]  /*0140*/  IMAD R20, R16, R19, RZ ;  /* 0x0000001310147224 */ /* 0x000fe200078e02ff */
[----:B------:R-:W-:Y:S02]  /*0150*/  LOP3.LUT R27, R19, 0x7, RZ, 0xc0, !PT ;  /* 0x00000007131b7812 */ /* 0x000fe400078ec0ff */
[----:B------:R-:W-:Y:S02]  /*0160*/  MOV R24, RZ ;  /* 0x000000ff00187202 */ /* 0x000fe40000000f00 */
[----:B------:R-:W-:Y:S02]  /*0170*/  ISETP.NE.AND P0, PT, R27, RZ, PT ;  /* 0x000000ff1b00720c */ /* 0x000fe40003f05270 */
[----:B------:R-:W-:-:S05]  /*0180*/  MOV R21, RZ ;  /* 0x000000ff00157202 */ /* 0x000fca0000000f00 */
[----:B------:R-:W-:Y:S06]  /*0190*/  @!P1 BRA `(.L_x_22) ;  /* 0x0000000000c49947 */ /* 0x000fec0003800000 */
[----:B------:R-:W0:Y:S01]  /*01a0*/  LDC.64 R2, c[0x0][0x380] ;  /* 0x0000e000ff027b82 */ /* 0x000e220000000a00 */
[----:B------:R-:W-:Y:S02]  /*01b0*/  LOP3.LUT R21, R19, 0x7ffffff8, RZ, 0xc0, !PT ;  /* 0x7ffffff813157812 */ /* 0x000fe400078ec0ff */
[----:B------:R-:W-:Y:S02]  /*01c0*/  MOV R24, RZ ;  /* 0x000000ff00187202 */ /* 0x000fe40000000f00 */
[----:B------:R-:W-:Y:S02]  /*01d0*/  MOV R18, R0 ;  /* 0x0000000000127202 */ /* 0x000fe40000000f00 */
[----:B------:R-:W-:Y:S01]  /*01e0*/  IADD3 R22, PT, PT, -R21, RZ, RZ ;  /* 0x000000ff15167210 */ /* 0x000fe20007ffe1ff */
[----:B0-----:R-:W-:-:S03]  /*01f0*/  IMAD.WIDE.U32 R2, R20, 0x4, R2 ;  /* 0x0000000414027825 */ /* 0x001fc600078e0002 */
[----:B------:R-:W-:-:S04]  /*0200*/  IADD3 R4, P1, PT, R2, 0x10, RZ ;  /* 0x0000001002047810 */ /* 0x000fc80007f3e0ff */
[----:B------:R-:W-:-:S09]  /*0210*/  IADD3.X R5, PT, PT, RZ, R3, RZ, P1, !PT ;  /* 0x00000003ff057210 */ /* 0x000fd20000ffe4ff */
.L_x_23:
[----:B------:R-:W0:Y:S01]  /*0220*/  LDC.64 R14, c[0x0][0x388] ;  /* 0x0000e200ff0e7b82 */ /* 0x000e220000000a00 */
[----:B------:R-:W-:Y:S02]  /*0230*/  MOV R2, R4 ;  /* 0x0000000400027202 */ /* 0x000fe40000000f00 */
[----:B------:R-:W-:-:S05]  /*0240*/  MOV R3, R5 ;  /* 0x0000000500037202 */ /* 0x000fca0000000f00 */
[----:B------:R-:W2:Y:S04]  /*0250*/  LDG.E R25, desc[UR4][R2.64+-0x10] ;  /* 0xfffff00402197981 */ /* 0x000ea8000c1e1900 */
[----:B------:R-:W3:Y:S04]  /*0260*/  LDG.E R23, desc[UR4][R2.64+-0xc] ;  /* 0xfffff40402177981 */ /* 0x000ee8000c1e1900 */
[----:B------:R-:W4:Y:S04]  /*0270*/  LDG.E R29, desc[UR4][R2.64+-0x8] ;  /* 0xfffff804021d7981 */ /* 0x000f28000c1e1900 */
[----:B------:R-:W5:Y:S01]  /*0280*/  LDG.E R28, desc[UR4][R2.64+-0x4] ;  /* 0xfffffc04021c7981 */ /* 0x000f62000c1e1900 */
[----:B0-----:R-:W-:-:S05]  /*0290*/  IMAD.WIDE R14, R18, 0x4, R14 ;  /* 0x00000004120e7825 */ /* 0x001fca00078e020e */
[----:B------:R0:W2:Y:S01]  /*02a0*/  LDG.E R26, desc[UR4][R14.64] ;  /* 0x000000040e1a7981 */ /* 0x0000a2000c1e1900 */
[----:B------:R-:W-:-:S04]  /*02b0*/  IMAD.WIDE R12, R17, 0x4, R14 ;  /* 0x00000004110c7825 */ /* 0x000fc800078e020e */
[C---:B------:R-:W-:Y:S02]  /*02c0*/  IMAD.WIDE R4, R17.reuse, 0x4, R12 ;  /* 0x0000000411047825 */ /* 0x040fe400078e020c */
[----:B------:R-:W3:Y:S02]  /*02d0*/  LDG.E R12, desc[UR4][R12.64] ;  /* 0x000000040c0c7981 */ /* 0x000ee4000c1e1900 */
[C---:B------:R-:W-:Y:S02]  /*02e0*/  IMAD.WIDE R8, R17.reuse, 0x4, R4 ;  /* 0x0000000411087825 */ /* 0x040fe400078e0204 */
[----:B------:R-:W4:Y:S02]  /*02f0*/  LDG.E R4, desc[UR4][R4.64] ;  /* 0x0000000404047981 */ /* 0x000f24000c1e1900 */
[C---:B------:R-:W-:Y:S02]  /*0300*/  IMAD.WIDE R6, R17.reuse, 0x4, R8 ;  /* 0x0000000411067825 */ /* 0x040fe400078e0208 */
[----:B------:R-:W5:Y:S02]  /*0310*/  LDG.E R8, desc[UR4][R8.64] ;  /* 0x0000000408087981 */ /* 0x000f64000c1e1900 */
[----:B------:R-:W-:-:S02]  /*0320*/  IMAD.WIDE R10, R17, 0x4, R6 ;  /* 0x00000004110a7825 */ /* 0x000fc400078e0206 */
[----:B------:R-:W5:Y:S04]  /*0330*/  LDG.E R5, desc[UR4][R2.64] ;  /* 0x0000000402057981 */ /* 0x000f68000c1e1900 */
[----:B------:R-:W5:Y:S01]  /*0340*/  LDG.E R6, desc[UR4][R6.64] ;  /* 0x0000000406067981 */ /* 0x000f62000c1e1900 */
[----:B0-----:R-:W-:-:S03]  /*0350*/  IMAD.WIDE R14, R17, 0x4, R10 ;  /* 0x00000004110e7825 */ /* 0x001fc600078e020a */
[----:B------:R-:W5:Y:S04]  /*0360*/  LDG.E R10, desc[UR4][R10.64] ;  /* 0x000000040a0a7981 */ /* 0x000f68000c1e1900 */
[----:B------:R-:W5:Y:S04]  /*0370*/  LDG.E R13, desc[UR4][R14.64] ;  /* 0x000000040e0d7981 */ /* 0x000f68000c1e1900 */
[----:B------:R-:W5:Y:S04]  /*0380*/  LDG.E R7, desc[UR4][R2.64+0x4] ;  /* 0x0000040402077981 */ /* 0x000f68000c1e1900 */
[----:B------:R-:W5:Y:S01]  /*0390*/  LDG.E R9, desc[UR4][R2.64+0xc] ;  /* 0x00000c0402097981 */ /* 0x000f62000c1e1900 */
[----:B--2---:R-:W-:Y:S01]  /*03a0*/  FFMA R26, R25, R26, R24 ;  /* 0x0000001a191a7223 */ /* 0x004fe20000000018 */
[----:B------:R-:W-:-:S02]  /*03b0*/  IMAD.WIDE R24, R17, 0x4, R14 ;  /* 0x0000000411187825 */ /* 0x000fc400078e020e */
[----:B------:R-:W2:Y:S04]  /*03c0*/  LDG.E R14, desc[UR4][R2.64+0x8] ;  /* 0x00000804020e7981 */ /* 0x000ea8000c1e1900 */
[----:B------:R-:W2:Y:S01]  /*03d0*/  LDG.E R24, desc[UR4][R24.64] ;  /* 0x0000000418187981 */ /* 0x000ea2000c1e1900 */
[----:B---3--:R-:W-:Y:S01]  /*03e0*/  FFMA R12, R23, R12, R26 ;  /* 0x0000000c170c7223 */ /* 0x008fe2000000001a */
[----:B------:R-:W-:-:S03]  /*03f0*/  IADD3 R22, PT, PT, R22, 0x8, RZ ;  /* 0x0000000816167810 */ /* 0x000fc60007ffe0ff */
[----:B----4-:R-:W-:Y:S01]  /*0400*/  FFMA R29, R29, R4, R12 ;  /* 0x000000041d1d7223 */ /* 0x010fe2000000000c */
[----:B------:R-:W-:-:S03]  /*0410*/  ISETP.NE.AND P1, PT, R22, RZ, PT ;  /* 0x000000ff1600720c */ /* 0x000fc60003f25270 */
[----:B-----5:R-:W-:Y:S01]  /*0420*/  FFMA R8, R28, R8, R29 ;  /* 0x000000081c087223 */ /* 0x020fe2000000001d */
[----:B------:R-:W-:-:S03]  /*0430*/  IADD3 R4, P2, PT, R2, 0x20, RZ ;  /* 0x0000002002047810 */ /* 0x000fc60007f5e0ff */
[----:B------:R-:W-:Y:S01]  /*0440*/  FFMA R6, R5, R6, R8 ;  /* 0x0000000605067223 */ /* 0x000fe20000000008 */
[----:B------:R-:W-:Y:S02]  /*0450*/  IADD3.X R5, PT, PT, RZ, R3, RZ, P2, !PT ;  /* 0x00000003ff057210 */ /* 0x000fe400017fe4ff */
[----:B------:R-:W-:Y:S01]  /*0460*/  LEA R18, R17, R18, 0x3 ;  /* 0x0000001211127211 */ /* 0x000fe200078e18ff */
[----:B------:R-:W-:-:S04]  /*0470*/  FFMA R7, R7, R10, R6 ;  /* 0x0000000a07077223 */ /* 0x000fc80000000006 */
[----:B--2---:R-:W-:-:S04]  /*0480*/  FFMA R14, R14, R13, R7 ;  /* 0x0000000d0e0e7223 */ /* 0x004fc80000000007 */
[----:B------:R-:W-:Y:S01]  /*0490*/  FFMA R24, R9, R24, R14 ;  /* 0x0000001809187223 */ /* 0x000fe2000000000e */
[----:B------:R-:W-:Y:S06]  /*04a0*/  @P1 BRA `(.L_x_23) ;  /* 0xfffffffc005c1947 */ /* 0x000fec000383ffff */
.L_x_22:
[----:B------:R-:W-:Y:S05]  /*04b0*/  @!P0 BRA `(.L_x_21) ;  /* 0x0000000000fc8947 */ /* 0x000fea0003800000 */
[----:B------:R-:W-:Y:S02]  /*04c0*/  ISETP.GE.U32.AND P1, PT, R27, 0x4, PT ;  /* 0x000000041b00780c */ /* 0x000fe40003f26070 */
[----:B------:R-:W-:-:S04]  /*04d0*/  LOP3.LUT R14, R19, 0x3, RZ, 0xc0, !PT ;  /* 0x00000003130e7812 */ /* 0x000fc800078ec0ff */
[----:B------:R-:W-:-:S07]  /*04e0*/  ISETP.NE.AND P0, PT, R14, RZ, PT ;  /* 0x000000ff0e00720c */ /* 0x000fce0003f05270 */
[----:B------:R-:W-:Y:S06]  /*04f0*/  @!P1 BRA `(.L_x_24) ;  /* 0x00000000006c9947 */ /* 0x000fec0003800000 */
[----:B------:R-:W0:Y:S01]  /*0500*/  LDC.64 R4, c[0x0][0x388] ;  /* 0x0000e200ff047b82 */ /* 0x000e220000000a00 */
[----:B------:R-:W1:Y:S01]  /*0510*/  LDCU.64 UR6, c[0x0][0x380] ;  /* 0x00007000ff0677ac */ /* 0x000e620008000a00 */
[----:B------:R-:W-:Y:S01]  /*0520*/  IMAD R7, R21, R17, R0 ;  /* 0x0000001115077224 */ /* 0x000fe200078e0200 */
[CC--:B------:R-:W-:Y:S02]  /*0530*/  IADD3 R3, PT, PT, R20.reuse, R21.reuse, RZ ;  /* 0x0000001514037210 */ /* 0x0c0fe40007ffe0ff */
[----:B------:R-:W-:-:S03]  /*0540*/  IADD3 R8, P1, PT, R20, R21, RZ ;  /* 0x0000001514087210 */ /* 0x000fc60007f3e0ff */
[----:B------:R-:W2:Y:S01]  /*0550*/  LDC.64 R12, c[0x0][0x380] ;  /* 0x0000e000ff0c7b82 */ /* 0x000ea20000000a00 */
[----:B0-----:R-:W-:-:S04]  /*0560*/  IMAD.WIDE R4, R7, 0x4, R4 ;  /* 0x0000000407047825 */ /* 0x001fc800078e0204 */
[----:B------:R-:W-:Y:S02]  /*0570*/  IMAD.WIDE R6, R17, 0x4, R4 ;  /* 0x0000000411067825 */ /* 0x000fe400078e0204 */
[----:B------:R-:W3:Y:S02]  /*0580*/  LDG.E R4, desc[UR4][R4.64] ;  /* 0x0000000404047981 */ /* 0x000ee4000c1e1900 */
[----:B--2---:R-:W-:Y:S01]  /*0590*/  IMAD.WIDE.U32 R12, R3, 0x4, R12 ;  /* 0x00000004030c7825 */ /* 0x004fe200078e000c */
[----:B------:R-:W-:Y:S02]  /*05a0*/  IADD3.X R3, PT, PT, RZ, RZ, RZ, P1, !PT ;  /* 0x000000ffff037210 */ /* 0x000fe40000ffe4ff */
[----:B-1----:R-:W-:-:S03]  /*05b0*/  LEA R2, P1, R8, UR6, 0x2 ;  /* 0x0000000608027c11 */ /* 0x002fc6000f8210ff */
[----:B------:R-:W3:Y:S01]  /*05c0*/  LDG.E R13, desc[UR4][R12.64] ;  /* 0x000000040c0d7981 */ /* 0x000ee2000c1e1900 */
[----:B------:R-:W-:Y:S01]  /*05d0*/  LEA.HI.X R3, R8, UR7, R3, 0x2, P1 ;  /* 0x0000000708037c11 */ /* 0x000fe200088f1403 */
[C---:B------:R-:W-:Y:S02]  /*05e0*/  IMAD.WIDE R8, R17.reuse, 0x4, R6 ;  /* 0x0000000411087825 */ /* 0x040fe400078e0206 */
[----:B------:R-:W2:Y:S04]  /*05f0*/  LDG.E R6, desc[UR4][R6.64] ;  /* 0x0000000406067981 */ /* 0x000ea8000c1e1900 */
[----:B------:R-:W2:Y:S01]  /*0600*/  LDG.E R15, desc[UR4][R2.64+0x4] ;  /* 0x00000404020f7981 */ /* 0x000ea2000c1e1900 */
[----:B------:R-:W-:-:S03]  /*0610*/  IMAD.WIDE R10, R17, 0x4, R8 ;  /* 0x00000004110a7825 */ /* 0x000fc600078e0208 */
[----:B------:R-:W4:Y:S04]  /*0620*/  LDG.E R22, desc[UR4][R8.64] ;  /* 0x0000000408167981 */ /* 0x000f28000c1e1900 */
[----:B------:R-:W4:Y:S04]  /*0630*/  LDG.E R18, desc[UR4][R2.64+0x8] ;  /* 0x0000080402127981 */ /* 0x000f28000c1e1900 */
[----:B------:R-:W5:Y:S04]  /*0640*/  LDG.E R26, desc[UR4][R2.64+0xc] ;  /* 0x00000c04021a7981 */ /* 0x000f68000c1e1900 */
[----:B------:R-:W5:Y:S01]  /*0650*/  LDG.E R10, desc[UR4][R10.64] ;  /* 0x000000040a0a7981 */ /* 0x000f62000c1e1900 */
[----:B------:R-:W-:Y:S01]  /*0660*/  IADD3 R21, PT, PT, R21, 0x4, RZ ;  /* 0x0000000415157810 */ /* 0x000fe20007ffe0ff */
[----:B---3--:R-:W-:-:S04]  /*0670*/  FFMA R24, R13, R4, R24 ;  /* 0x000000040d187223 */ /* 0x008fc80000000018 */
[----:B--2---:R-:W-:-:S04]  /*0680*/  FFMA R15, R15, R6, R24 ;  /* 0x000000060f0f7223 */ /* 0x004fc80000000018 */
[----:B----4-:R-:W-:-:S04]  /*0690*/  FFMA R15, R18, R22, R15 ;  /* 0x00000016120f7223 */ /* 0x010fc8000000000f */
[----:B-----5:R-:W-:-:S07]  /*06a0*/  FFMA R24, R26, R10, R15 ;  /* 0x0000000a1a187223 */ /* 0x020fce000000000f */
.L_x_24:
[----:B------:R-:W-:Y:S05]  /*06b0*/  @!P0 BRA `(.L_x_21) ;  /* 0x00000000007c8947 */ /* 0x000fea0003800000 */
[----:B------:R-:W-:Y:S01]  /*06c0*/  ISETP.NE.AND P1, PT, R14, 0x1, PT ;  /* 0x000000010e00780c */ /* 0x000fe20003f25270 */
[----:B------:R-:W0:Y:S01]  /*06d0*/  LDC.64 R10, c[0x0][0x380] ;  /* 0x0000e000ff0a7b82 */ /* 0x000e220000000a00 */
[----:B------:R-:W-:-:S04]  /*06e0*/  LOP3.LUT R19, R19, 0x1, RZ, 0xc0, !PT ;  /* 0x0000000113137812 */ /* 0x000fc800078ec0ff */
[----:B------:R-:W-:-:S03]  /*06f0*/  ISETP.NE.U32.AND P0, PT, R19, 0x1, PT ;  /* 0x000000011300780c */ /* 0x000fc60003f05070 */
[----:B------:R-:W1:Y:S04]  /*0700*/  LDC.64 R8, c[0x0][0x388] ;  /* 0x0000e200ff087b82 */ /* 0x000e680000000a00 */
[CC--:B------:R-:W-:Y:S02]  /*0710*/  @P1 IADD3 R13, PT, PT, R20.reuse, R21.reuse, RZ ;  /* 0x00000015140d1210 */ /* 0x0c0fe40007ffe0ff */
[----:B------:R-:W-:Y:S02]  /*0720*/  @P1 IADD3 R12, P2, PT, R20, R21, RZ ;  /* 0x00000015140c1210 */ /* 0x000fe40007f5e0ff */
[----:B------:R-:W2:Y:S02]  /*0730*/  @P1 LDC.64 R2, c[0x0][0x380] ;  /* 0x0000e000ff021b82 */ /* 0x000ea40000000a00 */
[----:B------:R-:W-:-:S06]  /*0740*/  @P1 IADD3.X R14, PT, PT, RZ, RZ, RZ, P2, !PT ;  /* 0x000000ffff0e1210 */ /* 0x000fcc00017fe4ff */
[----:B------:R-:W3:Y:S01]  /*0750*/  LDC.64 R4, c[0x0][0x380] ;  /* 0x0000e000ff047b82 */ /* 0x000ee20000000a00 */
[----:B0-----:R-:W-:-:S04]  /*0760*/  @P1 IMAD.WIDE.U32 R10, R13, 0x4, R10 ;  /* 0x000000040d0a1825 */ /* 0x001fc800078e000a */
[C---:B------:R-:W-:Y:S01]  /*0770*/  @P1 IMAD R13, R21.reuse, R17, R0 ;  /* 0x00000011150d1224 */ /* 0x040fe200078e0200 */
[----:B------:R-:W-:Y:S01]  /*0780*/  @P1 IADD3 R21, PT, PT, R21, 0x2, RZ ;  /* 0x0000000215151810 */ /* 0x000fe20007ffe0ff */
[----:B------:R-:W4:Y:S01]  /*0790*/  @P1 LDG.E R11, desc[UR4][R10.64] ;  /* 0x000000040a0b1981 */ /* 0x000f22000c1e1900 */
[----:B------:R-:W0:Y:S01]  /*07a0*/  LDC.64 R6, c[0x0][0x388] ;  /* 0x0000e200ff067b82 */ /* 0x000e220000000a00 */
[----:B-1----:R-:W-:Y:S01]  /*07b0*/  @P1 IMAD.WIDE R8, R13, 0x4, R8 ;  /* 0x000000040d081825 */ /* 0x002fe200078e0208 */
[----:B------:R-:W-:Y:S02]  /*07c0*/  @!P0 IADD3 R15, PT, PT, R20, R21, RZ ;  /* 0x00000015140f8210 */ /* 0x000fe40007ffe0ff */
[----:B--2---:R-:W-:Y:S01]  /*07d0*/  @P1 LEA R2, P2, R12, R2, 0x2 ;  /* 0x000000020c021211 */ /* 0x004fe200078410ff */
[----:B------:R-:W-:-:S03]  /*07e0*/  @!P0 IMAD R21, R21, R17, R0 ;  /* 0x0000001115158224 */ /* 0x000fc600078e0200 */
[----:B------:R-:W-:Y:S01]  /*07f0*/  @P1 LEA.HI.X R3, R12, R3, R14, 0x2, P2 ;  /* 0x000000030c031211 */ /* 0x000fe200010f140e */
[----:B------:R-:W-:Y:S01]  /*0800*/  @P1 IMAD.WIDE R12, R17, 0x4, R8 ;  /* 0x00000004110c1825 */ /* 0x000fe200078e0208 */
[----:B------:R-:W4:Y:S03]  /*0810*/  @P1 LDG.E R14, desc[UR4][R8.64] ;  /* 0x00000004080e1981 */ /* 0x000f26000c1e1900 */
[----:B---3--:R-:W-:Y:S01]  /*0820*/  @!P0 IMAD.WIDE.U32 R4, R15, 0x4, R4 ;  /* 0x000000040f048825 */ /* 0x008fe200078e0004 */
[----:B------:R-:W2:Y:S04]  /*0830*/  @P1 LDG.E R2, desc[UR4][R2.64+0x4] ;  /* 0x0000040402021981 */ /* 0x000ea8000c1e1900 */
[----:B------:R-:W2:Y:S01]  /*0840*/  @P1 LDG.E R12, desc[UR4][R12.64] ;  /* 0x000000040c0c1981 */ /* 0x000ea2000c1e1900 */
[----:B0-----:R-:W-:-:S03]  /*0850*/  @!P0 IMAD.WIDE R6, R21, 0x4, R6 ;  /* 0x0000000415068825 */ /* 0x001fc600078e0206 */
[----:B------:R-:W3:Y:S04]  /*0860*/  @!P0 LDG.E R5, desc[UR4][R4.64] ;  /* 0x0000000404058981 */ /* 0x000ee8000c1e1900 */
[----:B------:R-:W3:Y:S01]  /*0870*/  @!P0 LDG.E R6, desc[UR4][R6.64] ;  /* 0x0000000406068981 */ /* 0x000ee2000c1e1900 */
[----:B----4-:R-:W-:-:S04]  /*0880*/  @P1 FFMA R11, R11, R14, R24 ;  /* 0x0000000e0b0b1223 */ /* 0x010fc80000000018 */
[----:B--2---:R-:W-:-:S04]  /*0890*/  @P1 FFMA R24, R2, R12, R11 ;  /* 0x0000000c02181223 */ /* 0x004fc8000000000b */
[----:B---3--:R-:W-:-:S07]  /*08a0*/  @!P0 FFMA R24, R5, R6, R24 ;  /* 0x0000000605188223 */ /* 0x008fce0000000018 */
.L_x_21:
[----:B------:R-:W0:Y:S01]  /*08b0*/  LDC.64 R2, c[0x0][0x390] ;  /* 0x0000e400ff027b82 */ /* 0x000e220000000a00 */
[----:B------:R-:W-:-:S04]  /*08c0*/  IMAD R17, R16, R17, R0 ;  /* 0x0000001110117224 */ /* 0x000fc800078e0200 */
[----:B0-----:R-:W-:-:S05]  /*08d0*/  IMAD.WIDE R2, R17, 0x4, R2 ;  /* 0x0000000411027825 */ /* 0x001fca00078e0202 */
[----:B------:R-:W-:Y:S01]  /*08e0*/  STG.E desc[UR4][R2.64], R24 ;  /* 0x0000001802007986 */ /* 0x000fe2000c101904 */
[----:B------:R-:W-:Y:S05]  /*08f0*/  EXIT ;  /* 0x000000000000794d */ /* 0x000fea0003800000 */
.L_x_25:
        /* <DEDUP_REMOVED lines=16> */
.L_x_32:


//--------------------- .text._Z13sharpenKernelPhS_ii --------------------------
	.section	.text._Z13sharpenKernelPhS_ii,"ax",@progbits
	.align	128
        .global         _Z13sharpenKernelPhS_ii
        .type           _Z13sharpenKernelPhS_ii,@function
        .size           _Z13sharpenKernelPhS_ii,(.L_x_33 - _Z13sharpenKernelPhS_ii)
        .other          _Z13sharpenKernelPhS_ii,@"STO_CUDA_ENTRY STV_DEFAULT"
_Z13sharpenKernelPhS_ii:
.text._Z13sharpenKernelPhS_ii:
[----:B------:R-:W-:Y:S01]  /*0000*/  LDC R1, c[0x0][0x37c] ;  /* 0x0000df00ff017b82 */ /* 0x000fe20000000800 */
[----:B------:R-:W0:Y:S07]  /*0010*/  S2R R2, SR_TID.Y ;  /* 0x0000000000027919 */ /* 0x000e2e0000002200 */
[----:B------:R-:W1:Y:S01]  /*0020*/  LDC R4, c[0x0][0x360] ;  /* 0x0000d800ff047b82 */ /* 0x000e620000000800 */
[----:B------:R-:W1:Y:S07]  /*0030*/  S2R R5, SR_TID.X ;  /* 0x0000000000057919 */ /* 0x000e6e0000002100 */
[----:B------:R-:W0:Y:S08]  /*0040*/  S2UR UR6, SR_CTAID.Y ;  /* 0x00000000000679c3 */ /* 0x000e300000002600 */
[----:B------:R-:W0:Y:S08]  /*0050*/  LDC R3, c[0x0][0x364] ;  /* 0x0000d900ff037b82 */ /* 0x000e300000000800 */
[----:B------:R-:W1:Y:S08]  /*0060*/  S2UR UR4, SR_CTAID.X ;  /* 0x00000000000479c3 */ /* 0x000e700000002500 */
[----:B------:R-:W2:Y:S01]  /*0070*/  LDC.64 R6, c[0x0][0x390] ;  /* 0x0000e400ff067b82 */ /* 0x000ea20000000a00 */
[----:B0-----:R-:W-:-:S02]  /*0080*/  IMAD R0, R3, UR6, R2 ;  /* 0x0000000603007c24 */ /* 0x001fc4000f8e0202 */
[----:B-1----:R-:W-:-:S03]  /*0090*/  IMAD R5, R4, UR4, R5 ;  /* 0x0000000404057c24 */ /* 0x002fc6000f8e0205 */
[----:B--2---:R-:W-:-:S04]  /*00a0*/  ISETP.GE.AND P0, PT, R0, R7, PT ;  /* 0x000000070000720c */ /* 0x004fc80003f06270 */
[----:B------:R-:W-:-:S13]  /*00b0*/  ISETP.GE.OR P0, PT, R5, R6, P0 ;  /* 0x000000060500720c */ /* 0x000fda0000706670 */
[----:B------:R-:W-:Y:S05]  /*00c0*/  @P0 EXIT ;  /* 0x000000000000094d */ /* 0x000fea0003800000 */
[----:B------:R-:W0:Y:S01]  /*00d0*/  LDC R3, c[0x0][0x364] ;  /* 0x0000d900ff037b82 */ /* 0x000e220000000800 */
[----:B------:R-:W1:Y:S01]  /*00e0*/  LDCU.64 UR4, c[0x0][0x380] ;  /* 0x00007000ff0477ac */ /* 0x000e620008000a00 */
[----:B------:R-:W-:Y:S02]  /*00f0*/  IMAD R4, R0, R6, -R6 ;  /* 0x0000000600047224 */ /* 0x000fe400078e0a06 */
[----:B------:R-:W-:Y:S01]  /*0100*/  IMAD.MOV.U32 R9, RZ, RZ, 0x3 ;  /* 0x00000003ff097424 */ /* 0x000fe200078e00ff */
[----:B------:R-:W2:Y:S01]  /*0110*/  LDCU.64 UR8, c[0x0][0x358] ;  /* 0x00006b00ff0877ac */ /* 0x000ea20008000a00 */
[C---:B------:R-:W-:Y:S01]  /*0120*/  IMAD.IADD R4, R5.reuse, 0x1, R4 ;  /* 0x0000000105047824 */ /* 0x040fe200078e0204 */
[C---:B------:R-:W-:Y:S02]  /*0130*/  ISETP.GT.AND P6, PT, R5.reuse, -0x1, PT ;  /* 0xffffffff0500780c */ /* 0x040fe40003fc4270 */
[----:B------:R-:W-:Y:S01]  /*0140*/  ISETP.GE.AND P5, PT, R5, 0x1, PT ;  /* 0x000000010500780c */ /* 0x000fe20003fa6270 */
[----:B------:R-:W-:Y:S01]  /*0150*/  IMAD R8, R4, R9, -0x3 ;  /* 0xfffffffd04087424 */ /* 0x000fe200078e0209 */
[----:B------:R-:W3:Y:S01]  /*0160*/  LDCU.64 UR10, c[0x0][0x388] ;  /* 0x00007100ff0a77ac */ /* 0x000ee20008000a00 */
[----:B-1----:R-:W-:Y:S01]  /*0170*/  UIADD3 UR4, UP0, UPT, UR4, 0x3, URZ ;  /* 0x0000000304047890 */ /* 0x002fe2000ff1e0ff */
[----:B0-----:R-:W-:-:S03]  /*0180*/  IMAD R3, R3, UR6, R2 ;  /* 0x0000000603037c24 */ /* 0x001fc6000f8e0202 */
[----:B------:R-:W-:Y:S02]  /*0190*/  UIADD3.X UR5, UPT, UPT, URZ, UR5, URZ, UP0, !UPT ;  /* 0x00000005ff057290 */ /* 0x000fe400087fe4ff */
[----:B------:R-:W-:Y:S01]  /*01a0*/  IADD3 R10, P1, PT, R8, UR4, RZ ;  /* 0x00000004080a7c10 */ /* 0x000fe2000ff3e0ff */
[----:B------:R-:W-:Y:S01]  /*01b0*/  IMAD.MOV.U32 R17, RZ, RZ, 0x40a00000 ;  /* 0x40a00000ff117424 */ /* 0x000fe200078e00ff */
[----:B------:R-:W-:Y:S01]  /*01c0*/  ISETP.NE.AND P6, PT, R0, RZ, P6 ;  /* 0x000000ff0000720c */ /* 0x000fe200037c5270 */
[----:B------:R-:W-:Y:S01]  /*01d0*/  IMAD.MOV.U32 R21, RZ, RZ, 0x40a00000 ;  /* 0x40a00000ff157424 */ /* 0x000fe200078e00ff */
[----:B------:R-:W-:Y:S01]  /*01e0*/  ISETP.NE.AND P0, PT, R3, RZ, PT ;  /* 0x000000ff0300720c */ /* 0x000fe20003f05270 */
[----:B------:R-:W0:Y:S01]  /*01f0*/  @P5 LDC R23, c[0x3][0xc] ;  /* 0x00c00300ff175b82 */ /* 0x000e220000000800 */
[----:B------:R-:W-:Y:S02]  /*0200*/  LEA.HI.X.SX32 R11, R8, UR5, 0x1, P1 ;  /* 0x00000005080b7c11 */ /* 0x000fe400088f0eff */
[----:B------:R-:W-:-:S05]  /*0210*/  ISETP.LT.OR P0, PT, R5, 0x1, !P0 ;  /* 0x000000010500780c */ /* 0x000fca0004701670 */
[----:B------:R-:W1:Y:S01]  /*0220*/  LDC R9, c[0x0][0x364] ;  /* 0x0000d900ff097b82 */ /* 0x000e620000000800 */
[----:B------:R-:W-:Y:S01]  /*0230*/  VIADD R3, R5, 0x1 ;  /* 0x0000000105037836 */ /* 0x000fe20000000000 */
[----:B--2---:R-:W2:Y:S06]  /*0240*/  @P6 LDG.E.U8 R16, desc[UR8][R10.64] ;  /* 0x000000080a106981 */ /* 0x004eac000c1e1100 */
[----:B------:R-:W4:Y:S01]  /*0250*/  @!P0 LDG.E.U8 R18, desc[UR8][R10.64+-0x3] ;  /* 0xfffffd080a128981 */ /* 0x000f22000c1e1100 */
[----:B------:R-:W-:Y:S01]  /*0260*/  ISETP.GE.AND P3, PT, R3, R6, PT ;  /* 0x000000060300720c */ /* 0x000fe20003f66270 */
[----:B------:R-:W5:Y:S03]  /*0270*/  @!P0 LDC R19, c[0x3][RZ] ;  /* 0x00c00000ff138b82 */ /* 0x000f660000000800 */
[----:B------:R-:W-:Y:S01]  /*0280*/  ISETP.GT.AND P3, PT, R5, -0x2, !P3 ;  /* 0xfffffffe0500780c */ /* 0x000fe20005f64270 */
[----:B-1----:R-:W-:-:S05]  /*0290*/  IMAD R3, R9, UR6, R2 ;  /* 0x0000000609037c24 */ /* 0x002fca000f8e0202 */
[----:B------:R-:W-:Y:S01]  /*02a0*/  ISETP.EQ.OR P4, PT, R3, RZ, !P3 ;  /* 0x000000ff0300720c */ /* 0x000fe20005f82670 */
[----:B------:R-:W-:-:S12]  /*02b0*/  IMAD R9, R0, R6, R5 ;  /* 0x0000000600097224 */ /* 0x000fd800078e0205 */
[----:B------:R1:W3:Y:S01]  /*02c0*/  @!P4 LDG.E.U8 R15, desc[UR8][R10.64+0x3] ;  /* 0x000003080a0fc981 */ /* 0x0002e2000c1e1100 */
[----:B------:R-:W-:-:S05]  /*02d0*/  IMAD R3, R9, 0x3, RZ ;  /* 0x0000000309037824 */ /* 0x000fca00078e02ff */
[----:B------:R-:W-:-:S04]  /*02e0*/  IADD3 R4, PT, PT, R3, -0x3, RZ ;  /* 0xfffffffd03047810 */ /* 0x000fc80007ffe0ff */
[----:B------:R-:W-:-:S04]  /*02f0*/  IADD3 R12, P1, PT, R4, UR4, RZ ;  /* 0x00000004040c7c10 */ /* 0x000fc8000ff3e0ff */
[----:B------:R-:W-:Y:S01]  /*0300*/  LEA.HI.X.SX32 R13, R4, UR5, 0x1, P1 ;  /* 0x00000005040d7c11 */ /* 0x000fe200088f0eff */
[----:B------:R-:W-:Y:S02]  /*0310*/  IMAD.IADD R4, R9, 0x1, R6 ;  /* 0x0000000109047824 */ /* 0x000fe400078e0206 */
[----:B------:R-:W-:Y:S02]  /*0320*/  HFMA2 R9, -RZ, RZ, 0, 1.78813934326171875e-07 ;  /* 0x00000003ff097431 */ /* 0x000fe400000001ff */
[----:B------:R-:W-:Y:S01]  /*0330*/  VIADD R6, R0, 0x1 ;  /* 0x0000000100067836 */ /* 0x000fe20000000000 */
[----:B------:R-:W2:Y:S04]  /*0340*/  @P5 LDG.E.U8 R14, desc[UR8][R12.64+-0x3] ;  /* 0xfffffd080c0e5981 */ /* 0x000ea8000c1e1100 */
[----:B------:R-:W-:Y:S01]  /*0350*/  ISETP.GE.U32.AND P1, PT, R6, R7, PT ;  /* 0x000000070600720c */ /* 0x000fe20003f26070 */
[----:B------:R-:W-:-:S03]  /*0360*/  IMAD R4, R4, 0x3, -R9 ;  /* 0x0000000304047824 */ /* 0x000fc600078e0a09 */
[C---:B------:R-:W-:Y:S01]  /*0370*/  ISETP.GT.AND P2, PT, R5.reuse, RZ, !P1 ;  /* 0x000000ff0500720c */ /* 0x040fe20004f44270 */
[----:B------:R-:W2:Y:S01]  /*0380*/  @P3 LDG.E.U8 R9, desc[UR8][R12.64+0x3] ;  /* 0x000003080c093981 */ /* 0x000ea2000c1e1100 */
[----:B------:R-:W-:Y:S02]  /*0390*/  ISETP.GT.AND P1, PT, R5, -0x1, !P1 ;  /* 0xffffffff0500780c */ /* 0x000fe40004f24270 */
[----:B----4-:R-:W-:-:S05]  /*03a0*/  @!P0 I2FP.F32.U32 R0, R18 ;  /* 0x0000001200008245 */ /* 0x010fca0000201000 */
[----:B-----5:R-:W-:Y:S02]  /*03b0*/  @!P0 FFMA R17, R0, R19, RZ ;  /* 0x0000001300118223 */ /* 0x020fe400000000ff */
[----:B------:R4:W5:Y:S01]  /*03c0*/  LDG.E.U8 R0, desc[UR8][R12.64] ;  /* 0x000000080c007981 */ /* 0x000962000c1e1100 */
[----:B-1----:R-:W-:-:S04]  /*03d0*/  IADD3 R10, P0, PT, R4, UR4, RZ ;  /* 0x00000004040a7c10 */ /* 0x002fc8000ff1e0ff */
[----:B------:R-:W-:Y:S02]  /*03e0*/  LEA.HI.X.SX32 R11, R4, UR5, 0x1, P0 ;  /* 0x00000005040b7c11 */ /* 0x000fe400080f0eff */
[----:B------:R-:W-:Y:S02]  /*03f0*/  ISETP.LT.U32.AND P0, PT, R6, R7, P3 ;  /* 0x000000070600720c */ /* 0x000fe40001f01070 */
[----:B------:R-:W1:Y:S01]  /*0400*/  @!P4 LDC R6, c[0x3][0x8] ;  /* 0x00c00200ff06cb82 */ /* 0x000e620000000800 */
[----:B------:R-:W5:Y:S04]  /*0410*/  @P2 LDG.E.U8 R19, desc[UR8][R10.64+-0x3] ;  /* 0xfffffd080a132981 */ /* 0x000f68000c1e1100 */
[----:B------:R-:W5:Y:S03]  /*0420*/  @P1 LDG.E.U8 R18, desc[UR8][R10.64] ;  /* 0x000000080a121981 */ /* 0x000f66000c1e1100 */
[----:B----4-:R-:W4:Y:S03]  /*0430*/  @P6 LDC R13, c[0x3][0x4] ;  /* 0x00c00100ff0d6b82 */ /* 0x010f260000000800 */
[----:B------:R0:W5:Y:S01]  /*0440*/  @P0 LDG.E.U8 R20, desc[UR8][R10.64+0x3] ;  /* 0x000003080a140981 */ /* 0x000162000c1e1100 */
[----:B---3--:R-:W-:-:S02]  /*0450*/  @!P4 I2FP.F32.U32 R15, R15 ;  /* 0x0000000f000fc245 */ /* 0x008fc40000201000 */
[----:B--2---:R-:W-:Y:S01]  /*0460*/  @P6 I2FP.F32.U32 R16, R16 ;  /* 0x0000001000106245 */ /* 0x004fe20000201000 */
[----:B------:R-:W-:Y:S01]  /*0470*/  IMAD.MOV.U32 R12, RZ, RZ, 0x40a00000 ;  /* 0x40a00000ff0c7424 */ /* 0x000fe200078e00ff */
[----:B0-----:R-:W0:Y:S01]  /*0480*/  @P3 LDC R11, c[0x3][0x14] ;  /* 0x00c00500ff0b3b82 */ /* 0x001e220000000800 */
[----:B-1----:R-:W-:Y:S01]  /*0490*/  @!P4 FMUL R21, R15, R6 ;  /* 0x000000060f15c220 */ /* 0x002fe20000400000 */
[----:B------:R-:W-:-:S04]  /*04a0*/  IADD3 R6, P4, PT, R3, UR10, RZ ;  /* 0x0000000a03067c10 */ /* 0x000fc8000ff9e0ff */
[----:B------:R-:W-:Y:S02]  /*04b0*/  LEA.HI.X.SX32 R7, R3, UR11, 0x1, P4 ;  /* 0x0000000b03077c11 */ /* 0x000fe4000a0f0eff */
[----:B------:R-:W1:Y:S01]  /*04c0*/  @P2 LDC R15, c[0x3][0x18] ;  /* 0x00c00600ff0f2b82 */ /* 0x000e620000000800 */
[----:B------:R-:W-:Y:S01]  /*04d0*/  ISETP.GE.AND P4, PT, R5, RZ, PT ;  /* 0x000000ff0500720c */ /* 0x000fe20003f86270 */
[----:B----4-:R-:W-:-:S04]  /*04e0*/  @P6 FMUL R12, R16, R13 ;  /* 0x0000000d100c6220 */ /* 0x010fc80000400000 */
[----:B------:R-:W-:-:S08]  /*04f0*/  FADD R12, R12, R17 ;  /* 0x000000110c0c7221 */ /* 0x000fd00000000000 */
[----:B------:R-:W2:Y:S01]  /*0500*/  @P4 LDC R10, c[0x3][0x10] ;  /* 0x00c00400ff0a4b82 */ /* 0x000ea20000000800 */
[----:B------:R-:W-:Y:S01]  /*0510*/  FADD R26, R12, R21 ;  /* 0x000000150c1a7221 */ /* 0x000fe20000000000 */
[----:B------:R-:W-:-:S06]  /*0520*/  @P5 I2FP.F32.U32 R14, R14 ;  /* 0x0000000e000e5245 */ /* 0x000fcc0000201000 */
[----:B------:R-:W3:Y:S01]  /*0530*/  @P1 LDC R12, c[0x3][0x1c] ;  /* 0x00c00700ff0c1b82 */ /* 0x000ee20000000800 */
[----:B------:R-:W-:Y:S02]  /*0540*/  IMAD.MOV.U32 R17, RZ, RZ, 0x40a00000 ;  /* 0x40a00000ff117424 */ /* 0x000fe400078e00ff */
[----:B------:R-:W-:Y:S01]  /*0550*/  @P5 FMUL R17, R14, R23 ;  /* 0x000000170e115220 */ /* 0x000fe20000400000 */
[----:B------:R-:W-:Y:S02]  /*0560*/  MOV R14, 0x40a00000 ;  /* 0x40a00000000e7802 */ /* 0x000fe40000000f00 */
[----:B------:R-:W-:Y:S01]  /*0570*/  @P3 I2FP.F32.U32 R24, R9 ;  /* 0x0000000900183245 */ /* 0x000fe20000201000 */
[----:B------:R-:W-:Y:S01]  /*0580*/  FADD R17, R26, R17 ;  /* 0x000000111a117221 */ /* 0x000fe20000000000 */
[----:B------:R-:W-:-:S03]  /*0590*/  IMAD.MOV.U32 R22, RZ, RZ, 0x40a00000 ;  /* 0x40a00000ff167424 */ /* 0x000fc600078e00ff */
[----:B0-----:R-:W-:Y:S01]  /*05a0*/  @P3 FMUL R22, R24, R11 ;  /* 0x0000000b18163220 */ /* 0x001fe20000400000 */
[----:B------:R-:W-:Y:S01]  /*05b0*/  IMAD.MOV.U32 R9, RZ, RZ, 0x40a00000 ;  /* 0x40a00000ff097424 */ /* 0x000fe200078e00ff */
[----:B------:R-:W-:Y:S02]  /*05c0*/  P2R R16, PR, RZ, 0x40 ;  /* 0x00000040ff107803 */ /* 0x000fe40000000000 */
[----:B------:R-:W-:Y:S02]  /*05d0*/  P2R R21, PR, RZ, 0x20 ;  /* 0x00000020ff157803 */ /* 0x000fe40000000000 */
[----:B-----5:R-:W-:Y:S02]  /*05e0*/  I2FP.F32.U32 R13, R0 ;  /* 0x00000000000d7245 */ /* 0x020fe40000201000 */
[----:B------:R-:W0:Y:S03]  /*05f0*/  @P0 LDC R0, c[0x3][0x20] ;  /* 0x00c00800ff000b82 */ /* 0x000e260000000800 */
[----:B--2---:R-:W-:-:S04]  /*0600*/  @P4 FMUL R14, R13, R10 ;  /* 0x0000000a0d0e4220 */ /* 0x004fc80000400000 */
[----:B------:R-:W-:Y:S01]  /*0610*/  FADD R17, R17, R14 ;  /* 0x0000000e11117221 */ /* 0x000fe20000000000 */
[----:B------:R-:W-:Y:S01]  /*0620*/  @P2 I2FP.F32.U32 R10, R19 ;  /* 0x00000013000a2245 */ /* 0x000fe20000201000 */
[----:B------:R-:W-:Y:S02]  /*0630*/  HFMA2 R14, -RZ, RZ, 2.3125, 0 ;  /* 0x40a00000ff0e7431 */ /* 0x000fe400000001ff */
[----:B------:R-:W-:Y:S01]  /*0640*/  FADD R22, R17, R22 ;  /* 0x0000001611167221 */ /* 0x000fe20000000000 */
[----:B------:R-:W-:Y:S01]  /*0650*/  @P1 I2FP.F32.U32 R11, R18 ;  /* 0x00000012000b1245 */ /* 0x000fe20000201000 */
[----:B-1----:R-:W-:Y:S01]  /*0660*/  @P2 FMUL R9, R10, R15 ;  /* 0x0000000f0a092220 */ /* 0x002fe20000400000 */
[----:B------:R-:W-:-:S03]  /*0670*/  IMAD.MOV.U32 R10, RZ, RZ, 0x40a00000 ;  /* 0x40a00000ff0a7424 */ /* 0x000fc600078e00ff */
[----:B------:R-:W-:Y:S01]  /*0680*/  FADD R9, R22, R9 ;  /* 0x0000000916097221 */ /* 0x000fe20000000000 */
[----:B------:R-:W-:Y:S01]  /*0690*/  @P0 I2FP.F32.U32 R15, R20 ;  /* 0x00000014000f0245 */ /* 0x000fe20000201000 */
[----:B---3--:R-:W-:-:S04]  /*06a0*/  @P1 FMUL R10, R11, R12 ;  /* 0x0000000c0b0a1220 */ /* 0x008fc80000400000 */
[----:B------:R-:W-:Y:S01]  /*06b0*/  FADD R9, R9, R10 ;  /* 0x0000000a09097221 */ /* 0x000fe20000000000 */
[----:B0-----:R-:W-:-:S04]  /*06c0*/  @P0 FMUL R14, R15, R0 ;  /* 0x000000000f0e0220 */ /* 0x001fc80000400000 */
[----:B------:R-:W-:-:S04]  /*06d0*/  FADD R14, R9, R14 ;  /* 0x0000000e090e7221 */ /* 0x000fc80000000000 */
[----:B------:R-:W-:-:S04]  /*06e0*/  FADD R14, R13, R14 ;  /* 0x0000000e0d0e7221 */ /* 0x000fc80000000000 */
[----:B------:R-:W0:Y:S01]  /*06f0*/  F2F.F64.F32 R10, R14 ;  /* 0x0000000e000a7310 */ /* 0x000e220000201800 */
[----:B------:R-:W-:Y:S02]  /*0700*/  IMAD.MOV.U32 R18, RZ, RZ, RZ ;  /* 0x000000ffff127224 */ /* 0x000fe400078e00ff */
[----:B------:R-:W-:Y:S01]  /*0710*/  IMAD.MOV.U32 R0, RZ, RZ, RZ ;  /* 0x000000ffff007224 */ /* 0x000fe200078e00ff */
[----:B0-----:R-:W-:Y:S01]  /*0720*/  DSETP.MAX.AND P5, P6, RZ, R10, PT ;  /* 0x0000000aff00722a */ /* 0x001fe20003eaf000 */
[----:B------:R-:W-:-:S05]  /*0730*/  IMAD.MOV.U32 R9, RZ, RZ, R11 ;  /* 0x000000ffff097224 */ /* 0x000fca00078e000b */
[----:B------:R-:W-:Y:S02]  /*0740*/  SEL R18, R18, R10, P5 ;  /* 0x0000000a12127207 */ /* 0x000fe40002800000 */
[----:B------:R-:W-:-:S06]  /*0750*/  FSEL R19, R0, R9, P5 ;  /* 0x0000000900137208 */ /* 0x000fcc0002800000 */
[----:B------:R-:W-:-:S04]  /*0760*/  @P6 LOP3.LUT R19, R9, 0x80000, RZ, 0xfc, !PT ;  /* 0x0008000009136812 */ /* 0x000fc800078efcff */
[----:B------:R-:W0:Y:S01]  /*0770*/  F2F.F32.F64 R18, R18 ;  /* 0x0000001200127310 */ /* 0x000e220000301000 */
[----:B------:R-:W-:-:S04]  /*0780*/  IADD3 R0, PT, PT, R3, -0x2, RZ ;  /* 0xfffffffe03007810 */ /* 0x000fc80007ffe0ff */
[----:B------:R-:W-:-:S03]  /*0790*/  IADD3 R10, P5, PT, R0, UR4, RZ ;  /* 0x00000004000a7c10 */ /* 0x000fc6000ffbe0ff */
[----:B0-----:R-:W0:Y:S01]  /*07a0*/  F2F.F64.F32 R12, R18 ;  /* 0x00000012000c7310 */ /* 0x001e220000201800 */
[----:B------:R-:W-:Y:S01]  /*07b0*/  LEA.HI.X.SX32 R11, R0, UR5, 0x1, P5 ;  /* 0x00000005000b7c11 */ /* 0x000fe2000a8f0eff */
[----:B------:R-:W-:Y:S02]  /*07c0*/  IMAD.MOV.U32 R9, RZ, RZ, 0x80000 ;  /* 0x00080000ff097424 */ /* 0x000fe400078e00ff */
[----:B0-----:R-:W-:Y:S01]  /*07d0*/  DSETP.MIN.AND P6, P5, R12, 255, PT ;  /* 0x406fe0000c00742a */ /* 0x001fe20003dc0000 */
[----:B------:R-:W-:-:S05]  /*07e0*/  IMAD.MOV.U32 R0, RZ, RZ, R13 ;  /* 0x000000ffff007224 */ /* 0x000fca00078e000d */
[----:B------:R-:W-:-:S08]  /*07f0*/  FSEL R17, R0, 3.748046875, P6 ;  /* 0x406fe00000117808 */ /* 0x000fd00003000000 */
[----:B------:R-:W-:Y:S02]  /*0800*/  @P5 LOP3.LUT R17, R9, 0x406fe000, RZ, 0xfc, !PT ;  /* 0x406fe00009115812 */ /* 0x000fe400078efcff */
[----:B------:R-:W0:Y:S01]  /*0810*/  LDC R9, c[0x0][0x364] ;  /* 0x0000d900ff097b82 */ /* 0x000e220000000800 */
[----:B------:R-:W-:Y:S02]  /*0820*/  SEL R12, R12, RZ, P6 ;  /* 0x000000ff0c0c7207 */ /* 0x000fe40003000000 */
[----:B------:R-:W-:-:S04]  /*0830*/  MOV R13, R17 ;  /* 0x00000011000d7202 */ /* 0x000fc80000000f00 */
[----:B------:R-:W1:Y:S01]  /*0840*/  F2F.F32.F64 R12, R12 ;  /* 0x0000000c000c7310 */ /* 0x000e620000301000 */
[----:B------:R-:W-:Y:S02]  /*0850*/  VIADD R0, R8, 0x1 ;  /* 0x0000000108007836 */ /* 0x000fe40000000000 */
[----:B0-----:R-:W-:-:S05]  /*0860*/  IMAD R9, R9, UR6, R2 ;  /* 0x0000000609097c24 */ /* 0x001fca000f8e0202 */
[----:B-1----:R-:W0:Y:S01]  /*0870*/  F2I.U32.TRUNC.NTZ R17, R12 ;  /* 0x0000000c00117305 */ /* 0x002e22000020f000 */
[----:B------:R-:W-:-:S04]  /*0880*/  ISETP.NE.AND P6, PT, R9, RZ, PT ;  /* 0x000000ff0900720c */ /* 0x000fc80003fc5270 */
[----:B------:R-:W-:Y:S02]  /*0890*/  ISETP.LT.OR P6, PT, R5, 0x1, !P6 ;  /* 0x000000010500780c */ /* 0x000fe400077c1670 */
[----:B------:R-:W-:-:S04]  /*08a0*/  IADD3 R14, P5, PT, R0, UR4, RZ ;  /* 0x00000004000e7c10 */ /* 0x000fc8000ffbe0ff */
[----:B------:R-:W-:Y:S01]  /*08b0*/  LEA.HI.X.SX32 R15, R0, UR5, 0x1, P5 ;  /* 0x00000005000f7c11 */ /* 0x000fe2000a8f0eff */
[----:B0-----:R0:W-:Y:S01]  /*08c0*/  STG.E.U8 desc[UR8][R6.64], R17 ;  /* 0x0000001106007986 */ /* 0x0011e2000c101108 */
[----:B------:R-:W1:Y:S08]  /*08d0*/  LDC R13, c[0x0][0x364] ;  /* 0x0000d900ff0d7b82 */ /* 0x000e700000000800 */
[----:B------:R-:W2:Y:S01]  /*08e0*/  @!P6 LDC R19, c[0x3][RZ] ;  /* 0x00c00000ff13eb82 */ /* 0x000ea20000000800 */
[----:B------:R-:W3:Y:S01]  /*08f0*/  @!P6 LDG.E.U8 R0, desc[UR8][R14.64+-0x3] ;  /* 0xfffffd080e00e981 */ /* 0x000ee2000c1e1100 */
[----:B------:R-:W-:-:S02]  /*0900*/  IMAD.MOV.U32 R9, RZ, RZ, 0x40a00000 ;  /* 0x40a00000ff097424 */ /* 0x000fc400078e00ff */
[----:B0-----:R-:W-:Y:S01]  /*0910*/  VIADD R7, R3, 0x1 ;  /* 0x0000000103077836 */ /* 0x001fe20000000000 */
[----:B------:R-:W-:Y:S01]  /*0920*/  ISETP.NE.AND P5, PT, R21, RZ, PT ;  /* 0x000000ff1500720c */ /* 0x000fe20003fa5270 */
[----:B------:R-:W4:Y:S04]  /*0930*/  @P3 LDG.E.U8 R18, desc[UR8][R10.64+0x3] ;  /* 0x000003080a123981 */ /* 0x000f28000c1e1100 */
[----:B------:R-:W5:Y:S04]  /*0940*/  @P4 LDG.E.U8 R21, desc[UR8][R10.64] ;  /* 0x000000080a154981 */ /* 0x000f68000c1e1100 */
[----:B------:R-:W4:Y:S01]  /*0950*/  LDG.E.U8 R20, desc[UR8][R10.64] ;  /* 0x000000080a147981 */ /* 0x000f22000c1e1100 */
[----:B-1----:R-:W-:-:S03]  /*0960*/  IMAD R13, R13, UR6, R2 ;  /* 0x000000060d0d7c24 */ /* 0x002fc6000f8e0202 */
[----:B------:R-:W5:Y:S01]  /*0970*/  @P5 LDG.E.U8 R22, desc[UR8][R10.64+-0x3] ;  /* 0xfffffd080a165981 */ /* 0x000f62000c1e1100 */
[----:B------:R-:W0:Y:S01]  /*0980*/  @P5 LDC R27, c[0x3][0xc] ;  /* 0x00c00300ff1b5b82 */ /* 0x000e220000000800 */
[----:B---3--:R-:W-:-:S05]  /*0990*/  @!P6 I2FP.F32.U32 R0, R0 ;  /* 0x000000000000e245 */ /* 0x008fca0000201000 */
[----:B--2---:R-:W-:Y:S01]  /*09a0*/  @!P6 FFMA R9, R0, R19, RZ ;  /* 0x000000130009e223 */ /* 0x004fe200000000ff */
[----:B------:R-:W-:-:S13]  /*09b0*/  ISETP.EQ.OR P6, PT, R13, RZ, !P3 ;  /* 0x000000ff0d00720c */ /* 0x000fda0005fc2670 */
[----:B------:R-:W2:Y:S01]  /*09c0*/  @!P6 LDG.E.U8 R12, desc[UR8][R14.64+0x3] ;  /* 0x000003080e0ce981 */ /* 0x000ea2000c1e1100 */
[----:B------:R-:W1:Y:S01]  /*09d0*/  @!P6 LDC R13, c[0x3][0x8] ;  /* 0x00c00200ff0deb82 */ /* 0x000e620000000800 */
[----:B------:R-:W-:Y:S01]  /*09e0*/  IMAD.MOV.U32 R0, RZ, RZ, 0x40a00000 ;  /* 0x40a00000ff007424 */ /* 0x000fe200078e00ff */
[----:B--2---:R-:W-:-:S05]  /*09f0*/  @!P6 I2FP.F32.U32 R12, R12 ;  /* 0x0000000c000ce245 */ /* 0x004fca0000201000 */
[----:B-1----:R-:W-:Y:S01]  /*0a00*/  @!P6 FMUL R0, R12, R13 ;  /* 0x0000000d0c00e220 */ /* 0x002fe20000400000 */
[C---:B------:R-:W-:Y:S02]  /*0a10*/  IADD3 R6, P6, PT, R7.reuse, UR10, RZ ;  /* 0x0000000a07067c10 */ /* 0x040fe4000ffde0ff */
[----:B------:R-:W-:Y:S02]  /*0a20*/  IADD3 R13, PT, PT, R4, 0x1, RZ ;  /* 0x00000001040d7810 */ /* 0x000fe40007ffe0ff */
[----:B------:R-:W-:Y:S02]  /*0a30*/  LEA.HI.X.SX32 R7, R7, UR11, 0x1, P6 ;  /* 0x0000000b07077c11 */ /* 0x000fe4000b0f0eff */
[----:B------:R-:W-:-:S04]  /*0a40*/  IADD3 R12, P6, PT, R13, UR4, RZ ;  /* 0x000000040d0c7c10 */ /* 0x000fc8000ffde0ff */
[----:B------:R-:W-:Y:S02]  /*0a50*/  LEA.HI.X.SX32 R13, R13, UR5, 0x1, P6 ;  /* 0x000000050d0d7c11 */ /* 0x000fe4000b0f0eff */
[----:B------:R-:W-:-:S03]  /*0a60*/  ISETP.NE.AND P6, PT, R16, RZ, PT ;  /* 0x000000ff1000720c */ /* 0x000fc60003fc5270 */
[----:B------:R-:W2:Y:S04]  /*0a70*/  @P2 LDG.E.U8 R17, desc[UR8][R12.64+-0x3] ;  /* 0xfffffd080c112981 */ /* 0x000ea8000c1e1100 */
[----:B------:R-:W3:Y:S04]  /*0a80*/  @P1 LDG.E.U8 R16, desc[UR8][R12.64] ;  /* 0x000000080c101981 */ /* 0x000ee8000c1e1100 */
[----:B------:R-:W3:Y:S02]  /*0a90*/  @P0 LDG.E.U8 R19, desc[UR8][R12.64+0x3] ;  /* 0x000003080c130981 */ /* 0x000ee4000c1e1100 */
[----:B------:R-:W1:Y:S02]  /*0aa0*/  @P6 LDC R23, c[0x3][0x4] ;  /* 0x00c00100ff176b82 */ /* 0x000e640000000800 */
[----:B------:R0:W2:Y:S01]  /*0ab0*/  @P6 LDG.E.U8 R14, desc[UR8][R14.64] ;  /* 0x000000080e0e6981 */ /* 0x0000a2000c1e1100 */
[----:B------:R-:W-:-:S05]  /*0ac0*/  IMAD.MOV.U32 R24, RZ, RZ, 0x40a00000 ;  /* 0x40a00000ff187424 */ /* 0x000fca00078e00ff */
[----:B0-----:R-:W0:Y:S01]  /*0ad0*/  @P4 LDC R15, c[0x3][0x10] ;  /* 0x00c00400ff0f4b82 */ /* 0x001e220000000800 */
[----:B-----5:R-:W-:Y:S02]  /*0ae0*/  @P5 I2FP.F32.U32 R22, R22 ;  /* 0x0000001600165245 */ /* 0x020fe40000201000 */
[----:B------:R-:W-:Y:S02]  /*0af0*/  @P4 I2FP.F32.U32 R10, R21 ;  /* 0x00000015000a4245 */ /* 0x000fe40000201000 */
[----:B----4-:R-:W-:Y:S02]  /*0b00*/  @P3 I2FP.F32.U32 R11, R18 ;  /* 0x00000012000b3245 */ /* 0x010fe40000201000 */
[----:B------:R-:W-:Y:S02]  /*0b10*/  P2R R12, PR, RZ, 0x40 ;  /* 0x00000040ff0c7803 */ /* 0x000fe40000000000 */
[----:B------:R-:W-:Y:S02]  /*0b20*/  P2R R13, PR, RZ, 0x20 ;  /* 0x00000020ff0d7803 */ /* 0x000fe40000000000 */
[----:B--2---:R-:W-:-:S05]  /*0b30*/  @P6 I2FP.F32.U32 R14, R14 ;  /* 0x0000000e000e6245 */ /* 0x004fca0000201000 */
[----:B-1----:R-:W-:Y:S02]  /*0b40*/  @P6 FMUL R24, R14, R23 ;  /* 0x000000170e186220 */ /* 0x002fe40000400000 */
[----:B------:R-:W1:Y:S02]  /*0b50*/  @P3 LDC R14, c[0x3][0x14] ;  /* 0x00c00500ff0e3b82 */ /* 0x000e640000000800 */
[----:B------:R-:W-:-:S06]  /*0b60*/  FADD R25, R24, R9 ;  /* 0x0000000918197221 */ /* 0x000fcc0000000000 */
[----:B------:R-:W2:Y:S01]  /*0b70*/  @P2 LDC R9, c[0x3][0x18] ;  /* 0x00c00600ff092b82 */ /* 0x000ea20000000800 */
[----:B------:R-:W-:Y:S01]  /*0b80*/  FADD R24, R25, R0 ;  /* 0x0000000019187221 */ /* 0x000fe20000000000 */
[----:B------:R-:W-:Y:S02]  /*0b90*/  IMAD.MOV.U32 R23, RZ, RZ, 0x40a00000 ;  /* 0x40a00000ff177424 */ /* 0x000fe400078e00ff */
[----:B------:R-:W-:Y:S01]  /*0ba0*/  @P5 FMUL R23, R22, R27 ;  /* 0x0000001b16175220 */ /* 0x000fe20000400000 */
[----:B------:R-:W-:Y:S02]  /*0bb0*/  IMAD.MOV.U32 R22, RZ, RZ, 0x40a00000 ;  /* 0x40a00000ff167424 */ /* 0x000fe400078e00ff */
[----:B0-----:R-:W-:Y:S01]  /*0bc0*/  @P4 FMUL R22, R10, R15 ;  /* 0x0000000f0a164220 */ /* 0x001fe20000400000 */
[----:B------:R-:W0:Y:S01]  /*0bd0*/  @P1 LDC R0, c[0x3][0x1c] ;  /* 0x00c00700ff001b82 */ /* 0x000e220000000800 */
[----:B------:R-:W-:-:S07]  /*0be0*/  HFMA2 R15, -RZ, RZ, 2.3125, 0 ;  /* 0x40a00000ff0f7431 */ /* 0x000fce00000001ff */
[----:B------:R-:W4:Y:S01]  /*0bf0*/  @P0 LDC R10, c[0x3][0x20] ;  /* 0x00c00800ff0a0b82 */ /* 0x000f220000000800 */
[----:B------:R-:W-:Y:S01]  /*0c00*/  FADD R23, R24, R23 ;  /* 0x0000001718177221 */ /* 0x000fe20000000000 */
[----:B-1----:R-:W-:Y:S01]  /*0c10*/  @P3 FMUL R15, R11, R14 ;  /* 0x0000000e0b0f3220 */ /* 0x002fe20000400000 */
[----:B------:R-:W-:Y:S01]  /*0c20*/  @P2 I2FP.F32.U32 R14, R17 ;  /* 0x00000011000e2245 */ /* 0x000fe20000201000 */
[----:B------:R-:W-:Y:S02]  /*0c30*/  IMAD.MOV.U32 R11, RZ, RZ, 0x40a00000 ;  /* 0x40a00000ff0b7424 */ /* 0x000fe400078e00ff */
[----:B------:R-:W-:Y:S02]  /*0c40*/  FADD R22, R23, R22 ;  /* 0x0000001617167221 */ /* 0x000fe40000000000 */
[----:B--2---:R-:W-:Y:S01]  /*0c50*/  @P2 FMUL R11, R14, R9 ;  /* 0x000000090e0b2220 */ /* 0x004fe20000400000 */
[----:B---3--:R-:W-:Y:S01]  /*0c60*/  @P1 I2FP.F32.U32 R9, R16 ;  /* 0x0000001000091245 */ /* 0x008fe20000201000 */
[----:B------:R-:W-:Y:S01]  /*0c70*/  FADD R22, R22, R15 ;  /* 0x0000000f16167221 */ /* 0x000fe20000000000 */
[----:B------:R-:W-:Y:S01]  /*0c80*/  IMAD.MOV.U32 R14, RZ, RZ, 0x40a00000 ;  /* 0x40a00000ff0e7424 */ /* 0x000fe200078e00ff */
[----:B------:R-:W-:-:S02]  /*0c90*/  @P0 I2FP.F32.U32 R19, R19 ;  /* 0x0000001300130245 */ /* 0x000fc40000201000 */
[----:B------:R-:W-:Y:S01]  /*0ca0*/  FADD R11, R22, R11 ;  /* 0x0000000b160b7221 */ /* 0x000fe20000000000 */
[----:B0-----:R-:W-:Y:S01]  /*0cb0*/  @P1 FMUL R14, R9, R0 ;  /* 0x00000000090e1220 */ /* 0x001fe20000400000 */
[----:B------:R-:W-:-:S03]  /*0cc0*/  IMAD.MOV.U32 R0, RZ, RZ, 0x40a00000 ;  /* 0x40a00000ff007424 */ /* 0x000fc600078e00ff */
[----:B------:R-:W-:Y:S01]  /*0cd0*/  FADD R11, R11, R14 ;  /* 0x0000000e0b0b7221 */ /* 0x000fe20000000000 */
[----:B------:R-:W-:Y:S01]  /*0ce0*/  I2FP.F32.U32 R9, R20 ;  /* 0x0000001400097245 */ /* 0x000fe20000201000 */
[----:B------:R-:W-:Y:S01]  /*0cf0*/  IMAD.MOV.U32 R16, RZ, RZ, 0x80000 ;  /* 0x00080000ff107424 */ /* 0x000fe200078e00ff */
[----:B------:R-:W-:Y:S01]  /*0d00*/  IADD3 R4, PT, PT, R4, 0x2, RZ ;  /* 0x0000000204047810 */ /* 0x000fe20007ffe0ff */
[----:B----4-:R-:W-:Y:S01]  /*0d10*/  @P0 FMUL R0, R19, R10 ;  /* 0x0000000a13000220 */ /* 0x010fe20000400000 */
[----:B------:R-:W0:Y:S03]  /*0d20*/  @P3 LDC R20, c[0x3][0x14] ;  /* 0x00c00500ff143b82 */ /* 0x000e260000000800 */
[----:B------:R-:W-:-:S04]  /*0d30*/  FADD R0, R11, R0 ;  /* 0x000000000b007221 */ /* 0x000fc80000000000 */
[----:B------:R-:W-:Y:S01]  /*0d40*/  FADD R0, R9, R0 ;  /* 0x0000000009007221 */ /* 0x000fe20000000000 */
[----:B------:R-:W1:Y:S03]  /*0d50*/  @P4 LDC R19, c[0x3][0x10] ;  /* 0x00c00400ff134b82 */ /* 0x000e660000000800 */
[----:B------:R-:W2:Y:S01]  /*0d60*/  F2F.F64.F32 R10, R0 ;  /* 0x00000000000a7310 */ /* 0x000ea20000201800 */
[----:B------:R-:W-:Y:S01]  /*0d70*/  MOV R9, RZ ;  /* 0x000000ff00097202 */ /* 0x000fe20000000f00 */
[----:B--2---:R-:W-:Y:S01]  /*0d80*/  DSETP.MAX.AND P5, P6, RZ, R10, PT ;  /* 0x0000000aff00722a */ /* 0x004fe20003eaf000 */
[----:B------:R-:W-:-:S05]  /*0d90*/  IMAD.MOV.U32 R14, RZ, RZ, R11 ;  /* 0x000000ffff0e7224 */ /* 0x000fca00078e000b */
[----:B------:R-:W-:Y:S01]  /*0da0*/  FSEL R15, R9, R14, P5 ;  /* 0x0000000e090f7208 */ /* 0x000fe20002800000 */
[----:B------:R-:W-:Y:S02]  /*0db0*/  IMAD.MOV.U32 R9, RZ, RZ, R10 ;  /* 0x000000ffff097224 */ /* 0x000fe400078e000a */
[----:B------:R-:W-:-:S05]  /*0dc0*/  IMAD.MOV.U32 R10, RZ, RZ, RZ ;  /* 0x000000ffff0a7224 */ /* 0x000fca00078e00ff */
[----:B------:R-:W-:Y:S02]  /*0dd0*/  @P6 LOP3.LUT R15, R14, 0x80000, RZ, 0xfc, !PT ;  /* 0x000800000e0f6812 */ /* 0x000fe400078efcff */
[----:B------:R-:W-:-:S03]  /*0de0*/  SEL R10, R10, R9, P5 ;  /* 0x000000090a0a7207 */ /* 0x000fc60002800000 */
[----:B------:R-:W-:-:S04]  /*0df0*/  IMAD.MOV.U32 R11, RZ, RZ, R15 ;  /* 0x000000ffff0b7224 */ /* 0x000fc800078e000f */
[----:B------:R-:W2:Y:S01]  /*0e00*/  F2F.F32.F64 R10, R10 ;  /* 0x0000000a000a7310 */ /* 0x000ea20000301000 */
[----:B------:R-:W-:-:S04]  /*0e10*/  IADD3 R9, PT, PT, R8, 0x2, RZ ;  /* 0x0000000208097810 */ /* 0x000fc80007ffe0ff */
[----:B------:R-:W-:-:S03]  /*0e20*/  IADD3 R8, P5, PT, R9, UR4, RZ ;  /* 0x0000000409087c10 */ /* 0x000fc6000ffbe0ff */
[----:B--2---:R-:W2:Y:S01]  /*0e30*/  F2F.F64.F32 R14, R10 ;  /* 0x0000000a000e7310 */ /* 0x004ea20000201800 */
[----:B------:R-:W-:-:S03]  /*0e40*/  LEA.HI.X.SX32 R9, R9, UR5, 0x1, P5 ;  /* 0x0000000509097c11 */ /* 0x000fc6000a8f0eff */
[----:B--2---:R-:W-:Y:S01]  /*0e50*/  DSETP.MIN.AND P6, P5, R14, 255, PT ;  /* 0x406fe0000e00742a */ /* 0x004fe20003dc0000 */
[----:B------:R-:W-:-:S05]  /*0e60*/  IMAD.MOV.U32 R0, RZ, RZ, R15 ;  /* 0x000000ffff007224 */ /* 0x000fca00078e000f */
[----:B------:R-:W-:-:S08]  /*0e70*/  FSEL R17, R0, 3.748046875, P6 ;  /* 0x406fe00000117808 */ /* 0x000fd00003000000 */
[----:B------:R-:W-:Y:S02]  /*0e80*/  @P5 LOP3.LUT R17, R16, 0x406fe000, RZ, 0xfc, !PT ;  /* 0x406fe00010115812 */ /* 0x000fe400078efcff */
[----:B------:R-:W-:Y:S02]  /*0e90*/  ISETP.NE.AND P5, PT, R13, RZ, PT ;  /* 0x000000ff0d00720c */ /* 0x000fe40003fa5270 */
[----:B------:R-:W2:Y:S01]  /*0ea0*/  LDC R13, c[0x0][0x364] ;  /* 0x0000d900ff0d7b82 */ /* 0x000ea20000000800 */
[----:B------:R-:W-:Y:S02]  /*0eb0*/  SEL R14, R14, RZ, P6 ;  /* 0x000000ff0e0e7207 */ /* 0x000fe40003000000 */
[----:B------:R-:W-:-:S04]  /*0ec0*/  MOV R15, R17 ;  /* 0x00000011000f7202 */ /* 0x000fc80000000f00 */
[----:B------:R-:W3:Y:S04]  /*0ed0*/  F2F.F32.F64 R14, R14 ;  /* 0x0000000e000e7310 */ /* 0x000ee80000301000 */
[----:B------:R-:W4:Y:S01]  /*0ee0*/  @P5 LDC R18, c[0x3][0xc] ;  /* 0x00c00300ff125b82 */ /* 0x000f220000000800 */
[----:B--2---:R-:W-:-:S03]  /*0ef0*/  IMAD R13, R13, UR6, R2 ;  /* 0x000000060d0d7c24 */ /* 0x004fc6000f8e0202 */
[----:B---3--:R-:W2:Y:S02]  /*0f00*/  F2I.U32.TRUNC.NTZ R11, R14 ;  /* 0x0000000e000b7305 */ /* 0x008ea4000020f000 */
[----:B------:R-:W-:-:S04]  /*0f10*/  ISETP.NE.AND P6, PT, R13, RZ, PT ;  /* 0x000000ff0d00720c */ /* 0x000fc80003fc5270 */
[----:B------:R-:W-:Y:S01]  /*0f20*/  ISETP.LT.OR P6, PT, R5, 0x1, !P6 ;  /* 0x000000010500780c */ /* 0x000fe200077c1670 */
[----:B--2---:R2:W-:-:S12]  /*0f30*/  STG.E.U8 desc[UR8][R6.64], R11 ;  /* 0x0000000b06007986 */ /* 0x0045d8000c101108 */
[----:B------:R-:W3:Y:S01]  /*0f40*/  @!P6 LDG.E.U8 R0, desc[UR8][R8.64+-0x3] ;  /* 0xfffffd080800e981 */ /* 0x000ee2000c1e1100 */
[----:B------:R-:W5:Y:S01]  /*0f50*/  @!P6 LDC R13, c[0x3][RZ] ;  /* 0x00c00000ff0deb82 */ /* 0x000f620000000800 */
[----:B------:R-:W-:Y:S01]  /*0f60*/  IMAD.MOV.U32 R5, RZ, RZ, 0x40a00000 ;  /* 0x40a00000ff057424 */ /* 0x000fe200078e00ff */
[----:B---3--:R-:W-:-:S05]  /*0f70*/  @!P6 I2FP.F32.U32 R0, R0 ;  /* 0x000000000000e245 */ /* 0x008fca0000201000 */
[----:B-----5:R-:W-:Y:S01]  /*0f80*/  @!P6 FFMA R5, R0, R13, RZ ;  /* 0x0000000d0005e223 */ /* 0x020fe200000000ff */
[----:B------:R-:W-:-:S13]  /*0f90*/  ISETP.NE.AND P6, PT, R12, RZ, PT ;  /* 0x000000ff0c00720c */ /* 0x000fda0003fc5270 */
[----:B------:R-:W3:Y:S01]  /*0fa0*/  @P6 LDG.E.U8 R0, desc[UR8][R8.64] ;  /* 0x0000000808006981 */ /* 0x000ee2000c1e1100 */
[----:B------:R-:W5:Y:S08]  /*0fb0*/  @P6 LDC R15, c[0x3][0x4] ;  /* 0x00c00100ff0f6b82 */ /* 0x000f700000000800 */
[----:B------:R-:W0:Y:S01]  /*0fc0*/  LDC R13, c[0x0][0x364] ;  /* 0x0000d900ff0d7b82 */ /* 0x000e220000000800 */
[----:B------:R-:W-:-:S02]  /*0fd0*/  IMAD.MOV.U32 R12, RZ, RZ, 0x40a00000 ;  /* 0x40a00000ff0c7424 */ /* 0x000fc400078e00ff */
[----:B0-----:R-:W-:Y:S01]  /*0fe0*/  IMAD R13, R13, UR6, R2 ;  /* 0x000000060d0d7c24 */ /* 0x001fe2000f8e0202 */
[----:B---3--:R-:W-:Y:S01]  /*0ff0*/  @P6 I2FP.F32.U32 R10, R0 ;  /* 0x00000000000a6245 */ /* 0x008fe20000201000 */
[----:B------:R-:W-:-:S04]  /*1000*/  VIADD R0, R3, 0xffffffff ;  /* 0xffffffff03007836 */ /* 0x000fc80000000000 */
[----:B-----5:R-:W-:Y:S01]  /*1010*/  @P6 FMUL R12, R10, R15 ;  /* 0x0000000f0a0c6220 */ /* 0x020fe20000400000 */
[----:B--2---:R-:W-:-:S04]  /*1020*/  IADD3 R6, P6, PT, R0, UR4, RZ ;  /* 0x0000000400067c10 */ /* 0x004fc8000ffde0ff */
[----:B------:R-:W-:Y:S02]  /*1030*/  LEA.HI.X.SX32 R7, R0, UR5, 0x1, P6 ;  /* 0x0000000500077c11 */ /* 0x000fe4000b0f0eff */
[----:B------:R-:W-:-:S03]  /*1040*/  IADD3 R14, P6, PT, R4, UR4, RZ ;  /* 0x00000004040e7c10 */ /* 0x000fc6000ffde0ff */
[----:B------:R-:W2:Y:S01]  /*1050*/  @P4 LDG.E.U8 R16, desc[UR8][R6.64] ;  /* 0x0000000806104981 */ /* 0x000ea2000c1e1100 */
[----:B------:R-:W-:Y:S02]  /*1060*/  LEA.HI.X.SX32 R15, R4, UR5, 0x1, P6 ;  /* 0x00000005040f7c11 */ /* 0x000fe4000b0f0eff */
[----:B------:R-:W-:Y:S01]  /*1070*/  ISETP.EQ.OR P6, PT, R13, RZ, !P3 ;  /* 0x000000ff0d00720c */ /* 0x000fe20005fc2670 */
[----:B------:R-:W3:Y:S04]  /*1080*/  @P3 LDG.E.U8 R11, desc[UR8][R6.64+0x3] ;  /* 0x00000308060b3981 */ /* 0x000ee8000c1e1100 */
[----:B------:R-:W5:Y:S04]  /*1090*/  @P5 LDG.E.U8 R13, desc[UR8][R6.64+-0x3] ;  /* 0xfffffd08060d5981 */ /* 0x000f68000c1e1100 */
[----:B------:R-:W3:Y:S04]  /*10a0*/  @P2 LDG.E.U8 R10, desc[UR8][R14.64+-0x3] ;  /* 0xfffffd080e0a2981 */ /* 0x000ee8000c1e1100 */
[----:B------:R-:W2:Y:S01]  /*10b0*/  @!P6 LDG.E.U8 R8, desc[UR8][R8.64+0x3] ;  /* 0x000003080808e981 */ /* 0x000ea2000c1e1100 */
[----:B------:R-:W0:Y:S03]  /*10c0*/  @!P6 LDC R17, c[0x3][0x8] ;  /* 0x00c00200ff11eb82 */ /* 0x000e260000000800 */
[----:B------:R-:W3:Y:S04]  /*10d0*/  @P1 LDG.E.U8 R2, desc[UR8][R14.64] ;  /* 0x000000080e021981 */ /* 0x000ee8000c1e1100 */
[----:B------:R1:W3:Y:S04]  /*10e0*/  @P0 LDG.E.U8 R0, desc[UR8][R14.64+0x3] ;  /* 0x000003080e000981 */ /* 0x0002e8000c1e1100 */
[----:B------:R4:W3:Y:S01]  /*10f0*/  LDG.E.U8 R4, desc[UR8][R6.64] ;  /* 0x0000000806047981 */ /* 0x0008e2000c1e1100 */
[----:B------:R-:W-:Y:S01]  /*1100*/  FADD R12, R12, R5 ;  /* 0x000000050c0c7221 */ /* 0x000fe20000000000 */
[----:B------:R-:W-:Y:S01]  /*1110*/  IMAD.MOV.U32 R5, RZ, RZ, 0x40a00000 ;  /* 0x40a00000ff057424 */ /* 0x000fe200078e00ff */
[----:B-1----:R-:W1:Y:S01]  /*1120*/  @P2 LDC R15, c[0x3][0x18] ;  /* 0x00c00600ff0f2b82 */ /* 0x002e620000000800 */
[----:B------:R-:W-:-:S02]  /*1130*/  IMAD.MOV.U32 R9, RZ, RZ, 0x40a00000 ;  /* 0x40a00000ff097424 */ /* 0x000fc400078e00ff */
[----:B----4-:R-:W-:Y:S02]  /*1140*/  IMAD.MOV.U32 R6, RZ, RZ, 0x40a00000 ;  /* 0x40a00000ff067424 */ /* 0x010fe400078e00ff */
[----:B------:R-:W-:Y:S01]  /*1150*/  VIADD R3, R3, 0x2 ;  /* 0x0000000203037836 */ /* 0x000fe20000000000 */
[----:B-----5:R-:W-:-:S05]  /*1160*/  @P5 I2FP.F32.U32 R13, R13 ;  /* 0x0000000d000d5245 */ /* 0x020fca0000201000 */
[----:B------:R-:W-:Y:S02]  /*1170*/  @P5 FMUL R5, R13, R18 ;  /* 0x000000120d055220 */ /* 0x000fe40000400000 */
[----:B------:R-:W4:Y:S01]  /*1180*/  @P1 LDC R13, c[0x3][0x1c] ;  /* 0x00c00700ff0d1b82 */ /* 0x000f220000000800 */
[----:B--2---:R-:W-:-:S05]  /*1190*/  @!P6 I2FP.F32.U32 R8, R8 ;  /* 0x000000080008e245 */ /* 0x004fca0000201000 */
[----:B0-----:R-:W-:Y:S02]  /*11a0*/  @!P6 FMUL R9, R8, R17 ;  /* 0x000000110809e220 */ /* 0x001fe40000400000 */
[----:B------:R-:W0:Y:S02]  /*11b0*/  @P0 LDC R17, c[0x3][0x20] ;  /* 0x00c00800ff110b82 */ /* 0x000e240000000800 */
[----:B------:R-:W-:Y:S01]  /*11c0*/  FADD R12, R12, R9 ;  /* 0x000000090c0c7221 */ /* 0x000fe20000000000 */
[----:B------:R-:W-:-:S03]  /*11d0*/  @P4 I2FP.F32.U32 R16, R16 ;  /* 0x0000001000104245 */ /* 0x000fc60000201000 */
[----:B------:R-:W-:Y:S01]  /*11e0*/  FADD R7, R12, R5 ;  /* 0x000000050c077221 */ /* 0x000fe20000000000 */
[----:B------:R-:W-:Y:S01]  /*11f0*/  HFMA2 R5, -RZ, RZ, 2.3125, 0 ;  /* 0x40a00000ff057431 */ /* 0x000fe200000001ff */
[----:B---3--:R-:W-:Y:S01]  /*1200*/  @P3 I2FP.F32.U32 R11, R11 ;  /* 0x0000000b000b3245 */ /* 0x008fe20000201000 */
[----:B------:R-:W-:Y:S01]  /*1210*/  @P4 FMUL R6, R16, R19 ;  /* 0x0000001310064220 */ /* 0x000fe20000400000 */
[----:B------:R-:W-:-:S03]  /*1220*/  @P2 I2FP.F32.U32 R10, R10 ;  /* 0x0000000a000a2245 */ /* 0x000fc60000201000 */
[----:B------:R-:W-:Y:S01]  /*1230*/  FADD R8, R7, R6 ;  /* 0x0000000607087221 */ /* 0x000fe20000000000 */
[----:B------:R-:W-:Y:S01]  /*1240*/  @P3 FMUL R5, R11, R20 ;  /* 0x000000140b053220 */ /* 0x000fe20000400000 */
[----:B------:R-:W-:Y:S01]  /*1250*/  IMAD.MOV.U32 R6, RZ, RZ, 0x40a00000 ;  /* 0x40a00000ff067424 */ /* 0x000fe200078e00ff */
[----:B------:R-:W-:Y:S01]  /*1260*/  @P1 I2FP.F32.U32 R2, R2 ;  /* 0x0000000200021245 */ /* 0x000fe20000201000 */
[----:B-1----:R-:W-:Y:S01]  /*1270*/  @P2 FMUL R6, R10, R15 ;  /* 0x0000000f0a062220 */ /* 0x002fe20000400000 */
[----:B------:R-:W-:Y:S01]  /*1280*/  FADD R9, R8, R5 ;  /* 0x0000000508097221 */ /* 0x000fe20000000000 */
[----:B------:R-:W-:Y:S01]  /*1290*/  @P0 I2FP.F32.U32 R0, R0 ;  /* 0x0000000000000245 */ /* 0x000fe20000201000 */
[----:B------:R-:W-:Y:S02]  /*12a0*/  IMAD.MOV.U32 R5, RZ, RZ, 0x40a00000 ;  /* 0x40a00000ff057424 */ /* 0x000fe400078e00ff */
[----:B----4-:R-:W-:Y:S01]  /*12b0*/  @P1 FMUL R5, R2, R13 ;  /* 0x0000000d02051220 */ /* 0x010fe20000400000 */
[----:B------:R-:W-:Y:S01]  /*12c0*/  FADD R6, R9, R6 ;  /* 0x0000000609067221 */ /* 0x000fe20000000000 */
[----:B------:R-:W-:Y:S01]  /*12d0*/  MOV R7, 0x40a00000 ;  /* 0x40a0000000077802 */ /* 0x000fe20000000f00 */
[----:B0-----:R-:W-:-:S02]  /*12e0*/  @P0 FMUL R7, R0, R17 ;  /* 0x0000001100070220 */ /* 0x001fc40000400000 */
[----:B------:R-:W-:Y:S01]  /*12f0*/  FADD R0, R6, R5 ;  /* 0x0000000506007221 */ /* 0x000fe20000000000 */
[----:B------:R-:W-:-:S03]  /*1300*/  I2FP.F32.U32 R5, R4 ;  /* 0x0000000400057245 */ /* 0x000fc60000201000 */
[----:B------:R-:W-:-:S04]  /*1310*/  FADD R0, R0, R7 ;  /* 0x0000000700007221 */ /* 0x000fc80000000000 */
[----:B------:R-:W-:-:S04]  /*1320*/  FADD R0, R5, R0 ;  /* 0x0000000005007221 */ /* 0x000fc80000000000 */
[----:B------:R-:W0:Y:S01]  /*1330*/  F2F.F64.F32 R4, R0 ;  /* 0x0000000000047310 */ /* 0x000e220000201800 */
[----:B------:R-:W-:Y:S01]  /*1340*/  IMAD.MOV.U32 R2, RZ, RZ, RZ ;  /* 0x000000ffff027224 */ /* 0x000fe200078e00ff */
[----:B0-----:R-:W-:Y:S01]  /*1350*/  DSETP.MAX.AND P0, P1, RZ, R4, PT ;  /* 0x00000004ff00722a */ /* 0x001fe2000390f000 */
[----:B------:R-:W-:-:S05]  /*1360*/  IMAD.MOV.U32 R7, RZ, RZ, R5 ;  /* 0x000000ffff077224 */ /* 0x000fca00078e0005 */
[C---:B------:R-:W-:Y:S02]  /*1370*/  FSEL R9, R2.reuse, R7, P0 ;  /* 0x0000000702097208 */ /* 0x040fe40000000000 */
[----:B------:R-:W-:-:S06]  /*1380*/  SEL R4, R2, R4, P0 ;  /* 0x0000000402047207 */ /* 0x000fcc0000000000 */
[----:B------:R-:W-:-:S04]  /*1390*/  @P1 LOP3.LUT R9, R7, 0x80000, RZ, 0xfc, !PT ;  /* 0x0008000007091812 */ /* 0x000fc800078efcff */
[----:B------:R-:W-:-:S04]  /*13a0*/  MOV R5, R9 ;  /* 0x0000000900057202 */ /* 0x000fc80000000f00 */
[----:B------:R-:W0:Y:S08]  /*13b0*/  F2F.F32.F64 R4, R4 ;  /* 0x0000000400047310 */ /* 0x000e300000301000 */
[----:B0-----:R-:W0:Y:S01]  /*13c0*/  F2F.F64.F32 R6, R4 ;  /* 0x0000000400067310 */ /* 0x001e220000201800 */
[----:B------:R-:W-:Y:S01]  /*13d0*/  IMAD.MOV.U32 R2, RZ, RZ, 0x80000 ;  /* 0x00080000ff027424 */ /* 0x000fe200078e00ff */
[----:B0-----:R-:W-:Y:S01]  /*13e0*/  DSETP.MIN.AND P0, P1, R6, 255, PT ;  /* 0x406fe0000600742a */ /* 0x001fe20003900000 */
[----:B------:R-:W-:-:S05]  /*13f0*/  IMAD.MOV.U32 R0, RZ, RZ, R7 ;  /* 0x000000ffff007224 */ /* 0x000fca00078e0007 */
[----:B------:R-:W-:Y:S02]  /*1400*/  FSEL R9, R0, 3.748046875, P0 ;  /* 0x406fe00000097808 */ /* 0x000fe40000000000 */
[----:B------:R-:W-:-:S06]  /*1410*/  SEL R6, R6, RZ, P0 ;  /* 0x000000ff06067207 */ /* 0x000fcc0000000000 */
[----:B------:R-:W-:-:S04]  /*1420*/  @P1 LOP3.LUT R9, R2, 0x406fe000, RZ, 0xfc, !PT ;  /* 0x406fe00002091812 */ /* 0x000fc800078efcff */
[----:B------:R-:W-:-:S04]  /*1430*/  MOV R7, R9 ;  /* 0x0000000900077202 */ /* 0x000fc80000000f00 */
[----:B------:R-:W0:Y:S01]  /*1440*/  F2F.F32.F64 R6, R6 ;  /* 0x0000000600067310 */ /* 0x000e220000301000 */
[----:B------:R-:W-:-:S04]  /*1450*/  IADD3 R2, P0, PT, R3, UR10, RZ ;  /* 0x0000000a03027c10 */ /* 0x000fc8000ff1e0ff */
[----:B------:R-:W-:-:S03]  /*1460*/  LEA.HI.X.SX32 R3, R3, UR11, 0x1, P0 ;  /* 0x0000000b03037c11 */ /* 0x000fc600080f0eff */
[----:B0-----:R-:W0:Y:S02]  /*1470*/  F2I.U32.TRUNC.NTZ R5, R6 ;  /* 0x0000000600057305 */ /* 0x001e24000020f000 */
[----:B0-----:R-:W-:Y:S01]  /*1480*/  STG.E.U8 desc[UR8][R2.64], R5 ;  /* 0x0000000502007986 */ /* 0x001fe2000c101108 */
[----:B------:R-:W-:Y:S05]  /*1490*/  EXIT ;  /* 0x000000000000794d */ /* 0x000fea0003800000 */
.L_x_26:
        /* <DEDUP_REMOVED lines=14> */
.L_x_33:


//--------------------- .text._Z14upsampleKernelPhS_iii --------------------------
	.section	.text._Z14upsampleKernelPhS_iii,"ax",@progbits
	.align	128
        .global         _Z14upsampleKernelPhS_iii
        .type           _Z14upsampleKernelPhS_iii,@function
        .size           _Z14upsampleKernelPhS_iii,(.L_x_34 - _Z14upsampleKernelPhS_iii)
        .other          _Z14upsampleKernelPhS_iii,@"STO_CUDA_ENTRY STV_DEFAULT"
_Z14upsampleKernelPhS_iii:
.text._Z14upsampleKernelPhS_iii:
[----:B------:R-:W-:Y:S01]  /*0000*/  LDC R1, c[0x0][0x37c] ;  /* 0x0000df00ff017b82 */ /* 0x000fe20000000800 */
[----:B------:R-:W0:Y:S07]  /*0010*/  S2R R0, SR_TID.Y ;  /* 0x0000000000007919 */ /* 0x000e2e0000002200 */
[----:B------:R-:W1:Y:S01]  /*0020*/  LDC R2, c[0x0][0x360] ;  /* 0x0000d800ff027b82 */ /* 0x000e620000000800 */
[----:B------:R-:W2:Y:S01]  /*0030*/  LDCU.64 UR6, c[0x0][0x390] ;  /* 0x00007200ff0677ac */ /* 0x000ea20008000a00 */
[----:B------:R-:W1:Y:S06]  /*0040*/  S2R R3, SR_TID.X ;  /* 0x0000000000037919 */ /* 0x000e6c0000002100 */
[----:B------:R-:W0:Y:S08]  /*0050*/  S2UR UR5, SR_CTAID.Y ;  /* 0x00000000000579c3 */ /* 0x000e300000002600 */
[----:B------:R-:W0:Y:S08]  /*0060*/  LDC R5, c[0x0][0x364] ;  /* 0x0000d900ff057b82 */ /* 0x000e300000000800 */
[----:B------:R-:W2:Y:S08]  /*0070*/  LDC R4, c[0x0][0x398] ;  /* 0x0000e600ff047b82 */ /* 0x000eb00000000800 */
[----:B------:R-:W1:Y:S01]  /*0080*/  S2UR UR4, SR_CTAID.X ;  /* 0x00000000000479c3 */ /* 0x000e620000002500 */
[----:B0-----:R-:W-:-:S02]  /*0090*/  IMAD R0, R5, UR5, R0 ;  /* 0x0000000505007c24 */ /* 0x001fc4000f8e0200 */
[----:B--2---:R-:W-:-:S05]  /*00a0*/  IMAD R5, R4, UR7, RZ ;  /* 0x0000000704057c24 */ /* 0x004fca000f8e02ff */
[----:B------:R-:W-:Y:S01]  /*00b0*/  ISETP.GE.AND P0, PT, R0, R5, PT ;  /* 0x000000050000720c */ /* 0x000fe20003f06270 */
[----:B-1----:R-:W-:Y:S02]  /*00c0*/  IMAD R3, R2, UR4, R3 ;  /* 0x0000000402037c24 */ /* 0x002fe4000f8e0203 */
[----:B------:R-:W-:-:S05]  /*00d0*/  IMAD R2, R4, UR6, RZ ;  /* 0x0000000604027c24 */ /* 0x000fca000f8e02ff */
[----:B------:R-:W-:-:S13]  /*00e0*/  ISETP.GE.OR P0, PT, R3, R2, P0 ;  /* 0x000000020300720c */ /* 0x000fda0000706670 */
[----:B------:R-:W-:Y:S05]  /*00f0*/  @P0 EXIT ;  /* 0x000000000000094d */ /* 0x000fea0003800000 */
[----:B------:R-:W-:Y:S01]  /*0100*/  IABS R9, R4 ;  /* 0x0000000400097213 */ /* 0x000fe20000000000 */
[----:B------:R-:W0:Y:S01]  /*0110*/  LDCU.128 UR8, c[0x0][0x380] ;  /* 0x00007000ff0877ac */ /* 0x000e220008000c00 */
[----:B------:R-:W-:Y:S02]  /*0120*/  IABS R10, R0 ;  /* 0x00000000000a7213 */ /* 0x000fe40000000000 */
[----:B------:R-:W1:Y:S01]  /*0130*/  I2F.RP R5, R9 ;  /* 0x0000000900057306 */ /* 0x000e620000209400 */
[----:B------:R-:W2:Y:S07]  /*0140*/  LDCU.64 UR4, c[0x0][0x358] ;  /* 0x00006b00ff0477ac */ /* 0x000eae0008000a00 */
[----:B-1----:R-:W1:Y:S02]  /*0150*/  MUFU.RCP R5, R5 ;  /* 0x0000000500057308 */ /* 0x002e640000001000 */
[----:B-1----:R-:W-:-:S06]  /*0160*/  VIADD R6, R5, 0xffffffe ;  /* 0x0ffffffe05067836 */ /* 0x002fcc0000000000 */
[----:B------:R1:W3:Y:S02]  /*0170*/  F2I.FTZ.U32.TRUNC.NTZ R7, R6 ;  /* 0x0000000600077305 */ /* 0x0002e4000021f000 */
[----:B-1----:R-:W-:Y:S02]  /*0180*/  IMAD.MOV.U32 R6, RZ, RZ, RZ ;  /* 0x000000ffff067224 */ /* 0x002fe400078e00ff */
[----:B---3--:R-:W-:-:S04]  /*0190*/  IMAD.MOV R8, RZ, RZ, -R7 ;  /* 0x000000ffff087224 */ /* 0x008fc800078e0a07 */
[----:B------:R-:W-:Y:S01]  /*01a0*/  IMAD R11, R8, R9, RZ ;  /* 0x00000009080b7224 */ /* 0x000fe200078e02ff */
[----:B------:R-:W-:-:S03]  /*01b0*/  IABS R8, R3 ;  /* 0x0000000300087213 */ /* 0x000fc60000000000 */
[----:B------:R-:W-:-:S06]  /*01c0*/  IMAD.HI.U32 R7, R7, R11, R6 ;  /* 0x0000000b07077227 */ /* 0x000fcc00078e0006 */
[----:B------:R-:W-:-:S04]  /*01d0*/  IMAD.HI.U32 R5, R7, R8, RZ ;  /* 0x0000000807057227 */ /* 0x000fc800078e00ff */
[----:B------:R-:W-:Y:S01]  /*01e0*/  IMAD.HI.U32 R7, R7, R10, RZ ;  /* 0x0000000a07077227 */ /* 0x000fe200078e00ff */
[----:B------:R-:W-:-:S03]  /*01f0*/  IADD3 R6, PT, PT, -R5, RZ, RZ ;  /* 0x000000ff05067210 */ /* 0x000fc60007ffe1ff */
[----:B------:R-:W-:Y:S02]  /*0200*/  IMAD.MOV R11, RZ, RZ, -R7 ;  /* 0x000000ffff0b7224 */ /* 0x000fe400078e0a07 */
[C---:B------:R-:W-:Y:S02]  /*0210*/  IMAD R6, R9.reuse, R6, R8 ;  /* 0x0000000609067224 */ /* 0x040fe400078e0208 */
[----:B------:R-:W-:-:S03]  /*0220*/  IMAD R8, R9, R11, R10 ;  /* 0x0000000b09087224 */ /* 0x000fc600078e020a */
[C---:B------:R-:W-:Y:S02]  /*0230*/  ISETP.GT.U32.AND P4, PT, R9.reuse, R6, PT ;  /* 0x000000060900720c */ /* 0x040fe40003f84070 */
[----:B------:R-:W-:-:S11]  /*0240*/  ISETP.GT.U32.AND P5, PT, R9, R8, PT ;  /* 0x000000080900720c */ /* 0x000fd60003fa4070 */
[----:B------:R-:W-:Y:S02]  /*0250*/  @!P4 IMAD.IADD R6, R6, 0x1, -R9 ;  /* 0x000000010606c824 */ /* 0x000fe400078e0a09 */
[-C--:B------:R-:W-:Y:S01]  /*0260*/  @!P5 IADD3 R8, PT, PT, R8, -R9.reuse, RZ ;  /* 0x800000090808d210 */ /* 0x080fe20007ffe0ff */
[----:B------:R-:W-:Y:S02]  /*0270*/  @!P4 VIADD R5, R5, 0x1 ;  /* 0x000000010505c836 */ /* 0x000fe40000000000 */
[-C--:B------:R-:W-:Y:S01]  /*0280*/  ISETP.GE.U32.AND P2, PT, R6, R9.reuse, PT ;  /* 0x000000090600720c */ /* 0x080fe20003f46070 */
[----:B------:R-:W-:Y:S01]  /*0290*/  @!P5 VIADD R7, R7, 0x1 ;  /* 0x000000010707d836 */ /* 0x000fe20000000000 */
[-C--:B------:R-:W-:Y:S02]  /*02a0*/  LOP3.LUT R6, R3, R4.reuse, RZ, 0x3c, !PT ;  /* 0x0000000403067212 */ /* 0x080fe400078e3cff */
[----:B------:R-:W-:Y:S02]  /*02b0*/  ISETP.GE.U32.AND P3, PT, R8, R9, PT ;  /* 0x000000090800720c */ /* 0x000fe40003f66070 */
[----:B------:R-:W-:-:S02]  /*02c0*/  LOP3.LUT R8, R0, R4, RZ, 0x3c, !PT ;  /* 0x0000000400087212 */ /* 0x000fc400078e3cff */
[----:B------:R-:W-:Y:S02]  /*02d0*/  ISETP.GE.AND P0, PT, R6, RZ, PT ;  /* 0x000000ff0600720c */ /* 0x000fe40003f06270 */
[----:B------:R-:W-:-:S03]  /*02e0*/  ISETP.GE.AND P1, PT, R8, RZ, PT ;  /* 0x000000ff0800720c */ /* 0x000fc60003f26270 */
[----:B------:R-:W-:Y:S02]  /*02f0*/  @P2 IADD3 R5, PT, PT, R5, 0x1, RZ ;  /* 0x0000000105052810 */ /* 0x000fe40007ffe0ff */
[----:B------:R-:W-:Y:S02]  /*0300*/  ISETP.NE.AND P2, PT, R4, RZ, PT ;  /* 0x000000ff0400720c */ /* 0x000fe40003f45270 */
[----:B------:R-:W-:Y:S01]  /*0310*/  @P3 VIADD R7, R7, 0x1 ;  /* 0x0000000107073836 */ /* 0x000fe20000000000 */
[----:B------:R-:W-:-:S03]  /*0320*/  LOP3.LUT R4, RZ, R4, RZ, 0x33, !PT ;  /* 0x00000004ff047212 */ /* 0x000fc600078e33ff */
[----:B------:R-:W-:Y:S02]  /*0330*/  @!P0 IMAD.MOV R5, RZ, RZ, -R5 ;  /* 0x000000ffff058224 */ /* 0x000fe400078e0a05 */
[----:B------:R-:W-:-:S03]  /*0340*/  @!P1 IADD3 R7, PT, PT, -R7, RZ, RZ ;  /* 0x000000ff07079210 */ /* 0x000fc60007ffe1ff */
[C---:B------:R-:W-:Y:S02]  /*0350*/  SEL R5, R4.reuse, R5, !P2 ;  /* 0x0000000504057207 */ /* 0x040fe40005000000 */
[----:B------:R-:W-:-:S05]  /*0360*/  SEL R4, R4, R7, !P2 ;  /* 0x0000000704047207 */ /* 0x000fca0005000000 */
[----:B------:R-:W-:-:S04]  /*0370*/  IMAD R4, R4, UR6, R5 ;  /* 0x0000000604047c24 */ /* 0x000fc8000f8e0205 */
[----:B------:R-:W-:-:S05]  /*0380*/  IMAD R5, R4, 0x3, RZ ;  /* 0x0000000304057824 */ /* 0x000fca00078e02ff */
[----:B0-----:R-:W-:-:S04]  /*0390*/  IADD3 R4, P0, PT, R5, UR8, RZ ;  /* 0x0000000805047c10 */ /* 0x001fc8000ff1e0ff */
[----:B------:R-:W-:-:S05]  /*03a0*/  LEA.HI.X.SX32 R5, R5, UR9, 0x1, P0 ;  /* 0x0000000905057c11 */ /* 0x000fca00080f0eff */
[----:B--2---:R-:W2:Y:S01]  /*03b0*/  LDG.E.U8 R7, desc[UR4][R4.64] ;  /* 0x0000000404077981 */ /* 0x004ea2000c1e1100 */
[----:B------:R-:W-:-:S04]  /*03c0*/  IMAD R0, R0, R2, R3 ;  /* 0x0000000200007224 */ /* 0x000fc800078e0203 */
[----:B------:R-:W-:-:S05]  /*03d0*/  IMAD R0, R0, 0x3, RZ ;  /* 0x0000000300007824 */ /* 0x000fca00078e02ff */
[----:B------:R-:W-:-:S04]  /*03e0*/  IADD3 R2, P0, PT, R0, UR10, RZ ;  /* 0x0000000a00027c10 */ /* 0x000fc8000ff1e0ff */
[----:B------:R-:W-:-:S05]  /*03f0*/  LEA.HI.X.SX32 R3, R0, UR11, 0x1, P0 ;  /* 0x0000000b00037c11 */ /* 0x000fca00080f0eff */
[----:B--2---:R-:W-:Y:S04]  /*0400*/  STG.E.U8 desc[UR4][R2.64], R7 ;  /* 0x0000000702007986 */ /* 0x004fe8000c101104 */
[----:B------:R-:W2:Y:S04]  /*0410*/  LDG.E.U8 R9, desc[UR4][R4.64+0x1] ;  /* 0x0000010404097981 */ /* 0x000ea8000c1e1100 */
[----:B--2---:R-:W-:Y:S04]  /*0420*/  STG.E.U8 desc[UR4][R2.64+0x1], R9 ;  /* 0x0000010902007986 */ /* 0x004fe8000c101104 */
[----:B------:R-:W2:Y:S04]  /*0430*/  LDG.E.U8 R11, desc[UR4][R4.64+0x2] ;  /* 0x00000204040b7981 */ /* 0x000ea8000c1e1100 */
[----:B--2---:R-:W-:Y:S01]  /*0440*/  STG.E.U8 desc[UR4][R2.64+0x2], R11 ;  /* 0x0000020b02007986 */ /* 0x004fe2000c101104 */
[----:B------:R-:W-:Y:S05]  /*0450*/  EXIT ;  /* 0x000000000000794d */ /* 0x000fea0003800000 */
.L_x_27:
        /* <DEDUP_REMOVED lines=10> */
.L_x_34:


//--------------------- .text._Z15grayscaleKernelPhS_ii --------------------------
	.section	.text._Z15grayscaleKernelPhS_ii,"ax",@progbits
	.align	128
        .global         _Z15grayscaleKernelPhS_ii
        .type           _Z15grayscaleKernelPhS_ii,@function
        .size           _Z15grayscaleKernelPhS_ii,(.L_x_35 - _Z15grayscaleKernelPhS_ii)
        .other          _Z15grayscaleKernelPhS_ii,@"STO_CUDA_ENTRY STV_DEFAULT"
_Z15grayscaleKernelPhS_ii:
.text._Z15grayscaleKernelPhS_ii:
[----:B------:R-:W-:Y:S01]  /*0000*/  LDC R1, c[0x0][0x37c] ;  /* 0x0000df00ff017b82 */ /* 0x000fe20000000800 */
[----:B------:R-:W0:Y:S07]  /*0010*/  S2R R3, SR_TID.Y ;  /* 0x0000000000037919 */ /* 0x000e2e0000002200 */
[----:B------:R-:W1:Y:S01]  /*0020*/  LDC R5, c[0x0][0x360] ;  /* 0x0000d800ff057b82 */ /* 0x000e620000000800 */
[----:B------:R-:W2:Y:S01]  /*0030*/  LDCU.64 UR6, c[0x0][0x390] ;  /* 0x00007200ff0677ac */ /* 0x000ea20008000a00 */
[----:B------:R-:W1:Y:S06]  /*0040*/  S2R R0, SR_TID.X ;  /* 0x0000000000007919 */ /* 0x000e6c0000002100 */
[----:B------:R-:W0:Y:S08]  /*0050*/  S2UR UR5, SR_CTAID.Y ;  /* 0x00000000000579c3 */ /* 0x000e300000002600 */
[----:B------:R-:W0:Y:S08]  /*0060*/  LDC R2, c[0x0][0x364] ;  /* 0x0000d900ff027b82 */ /* 0x000e300000000800 */
[----:B------:R-:W1:Y:S01]  /*0070*/  S2UR UR4, SR_CTAID.X ;  /* 0x00000000000479c3 */ /* 0x000e620000002500 */
[----:B0-----:R-:W-:-:S05]  /*0080*/  IMAD R3, R2, UR5, R3 ;  /* 0x0000000502037c24 */ /* 0x001fca000f8e0203 */
[----:B--2---:R-:W-:Y:S01]  /*0090*/  ISETP.GE.AND P0, PT, R3, UR7, PT ;  /* 0x0000000703007c0c */ /* 0x004fe2000bf06270 */
[----:B-1----:R-:W-:-:S05]  /*00a0*/  IMAD R0, R5, UR4, R0 ;  /* 0x0000000405007c24 */ /* 0x002fca000f8e0200 */
[----:B------:R-:W-:-:S13]  /*00b0*/  ISETP.GE.OR P0, PT, R0, UR6, P0 ;  /* 0x0000000600007c0c */ /* 0x000fda0008706670 */
[----:B------:R-:W-:Y:S05]  /*00c0*/  @P0 EXIT ;  /* 0x000000000000094d */ /* 0x000fea0003800000 */
[----:B------:R-:W0:Y:S01]  /*00d0*/  LDCU.128 UR8, c[0x0][0x380] ;  /* 0x00007000ff0877ac */ /* 0x000e220008000c00 */
[----:B------:R-:W-:Y:S01]  /*00e0*/  IMAD R0, R3, UR6, R0 ;  /* 0x0000000603007c24 */ /* 0x000fe2000f8e0200 */
[----:B------:R-:W1:Y:S03]  /*00f0*/  LDCU.64 UR4, c[0x0][0x358] ;  /* 0x00006b00ff0477ac */ /* 0x000e660008000a00 */
[----:B------:R-:W-:-:S05]  /*0100*/  IMAD R3, R0, 0x3, RZ ;  /* 0x0000000300037824 */ /* 0x000fca00078e02ff */
[----:B0-----:R-:W-:-:S04]  /*0110*/  IADD3 R2, P0, PT, R3, UR8, RZ ;  /* 0x0000000803027c10 */ /* 0x001fc8000ff1e0ff */
[----:B------:R-:W-:-:S05]  /*0120*/  LEA.HI.X.SX32 R3, R3, UR9, 0x1, P0 ;  /* 0x0000000903037c11 */ /* 0x000fca00080f0eff */
[----:B-1----:R-:W2:Y:S04]  /*0130*/  LDG.E.U8 R5, desc[UR4][R2.64+0x1] ;  /* 0x0000010402057981 */ /* 0x002ea8000c1e1100 */
[----:B------:R-:W3:Y:S04]  /*0140*/  LDG.E.U8 R4, desc[UR4][R2.64] ;  /* 0x0000000402047981 */ /* 0x000ee8000c1e1100 */
[----:B------:R-:W4:Y:S01]  /*0150*/  LDG.E.U8 R6, desc[UR4][R2.64+0x2] ;  /* 0x0000020402067981 */ /* 0x000f22000c1e1100 */
[----:B--2---:R-:W-:Y:S02]  /*0160*/  I2FP.F32.U32 R5, R5 ;  /* 0x0000000500057245 */ /* 0x004fe40000201000 */
[----:B---3--:R-:W-:-:S03]  /*0170*/  I2FP.F32.U32 R4, R4 ;  /* 0x0000000400047245 */ /* 0x008fc60000201000 */
[----:B------:R-:W-:Y:S01]  /*0180*/  FMUL R5, R5, 0.58700001239776611328 ;  /* 0x3f1645a205057820 */ /* 0x000fe20000400000 */
[----:B----4-:R-:W-:-:S03]  /*0190*/  I2FP.F32.U32 R7, R6 ;  /* 0x0000000600077245 */ /* 0x010fc60000201000 */
[----:B------:R-:W-:-:S04]  /*01a0*/  FFMA R4, R4, 0.29899999499320983887, R5 ;  /* 0x3e99168704047823 */ /* 0x000fc80000000005 */
[----:B------:R-:W-:Y:S01]  /*01b0*/  FFMA R7, R7, 0.11400000005960464478, R4 ;  /* 0x3de978d507077823 */ /* 0x000fe20000000004 */
[----:B------:R-:W-:-:S04]  /*01c0*/  IADD3 R4, P0, PT, R0, UR10, RZ ;  /* 0x0000000a00047c10 */ /* 0x000fc8000ff1e0ff */
[----:B------:R-:W-:Y:S01]  /*01d0*/  LEA.HI.X.SX32 R5, R0, UR11, 0x1, P0 ;  /* 0x0000000b00057c11 */ /* 0x000fe200080f0eff */
[----:B------:R-:W0:Y:S04]  /*01e0*/  F2I.U32.TRUNC.NTZ R7, R7 ;  /* 0x0000000700077305 */ /* 0x000e28000020f000 */
[----:B0-----:R-:W-:Y:S01]  /*01f0*/  STG.E.U8 desc[UR4][R4.64], R7 ;  /* 0x0000000704007986 */ /* 0x001fe2000c101104 */
[----:B------:R-:W-:Y:S05]  /*0200*/  EXIT ;  /* 0x000000000000794d */ /* 0x000fea0003800000 */
.L_x_28:
        /* <DEDUP_REMOVED lines=15> */
.L_x_35:


//--------------------- .nv.shared._Z18vectorL2NormKernelPKfPfi --------------------------
	.section	.nv.shared._Z18vectorL2NormKernelPKfPfi,"aw",@nobits
	.sectionflags	@""
	.align	4
.nv.shared._Z18vectorL2NormKernelPKfPfi:
	.zero		2048


//--------------------- .nv.shared.reserved.0     --------------------------
	.section	.nv.shared.reserved.0,"aw",@nobits
	.weak		__nv_reservedSMEM_offset_0_alias
	.size		__nv_reservedSMEM_offset_0_alias, 0, 64
	.other		__nv_reservedSMEM_offset_0_alias,@"STO_CUDA_RESERVED_SHARED STV_DEFAULT"
__nv_reservedSMEM_offset_0_alias:
	.zero		0
	.zero		64


//--------------------- .nv.shared._Z15vectorDotKernelPKfS0_Pfi --------------------------
	.section	.nv.shared._Z15vectorDotKernelPKfS0_Pfi,"aw",@nobits
	.sectionflags	@""
	.align	4
.nv.shared._Z15vectorDotKernelPKfS0_Pfi:
	.zero		2048


//--------------------- .nv.constant0._Z18vectorL2NormKernelPKfPfi --------------------------
	.section	.nv.constant0._Z18vectorL2NormKernelPKfPfi,"a",@progbits
	.sectionflags	@""
	.align	4
.nv.constant0._Z18vectorL2NormKernelPKfPfi:
	.zero		916


//--------------------- .nv.constant0._Z17vectorCrossKernelPKfS0_Pf --------------------------
	.section	.nv.constant0._Z17vectorCrossKernelPKfS0_Pf,"a",@progbits
	.sectionflags	@""
	.align	4
.nv.constant0._Z17vectorCrossKernelPKfS0_Pf:
	.zero		920


//--------------------- .nv.constant0._Z15vectorDotKernelPKfS0_Pfi --------------------------
	.section	.nv.constant0._Z15vectorDotKernelPKfS0_Pfi,"a",@progbits
	.sectionflags	@""
	.align	4
.nv.constant0._Z15vectorDotKernelPKfS0_Pfi:
	.zero		924


//--------------------- .nv.constant0._Z15matrixMulKernelPfS_S_iii --------------------------
	.section	.nv.constant0._Z15matrixMulKernelPfS_S_iii,"a",@progbits
	.sectionflags	@""
	.align	4
.nv.constant0._Z15matrixMulKernelPfS_S_iii:
	.zero		932


//--------------------- .nv.constant0._Z13sharpenKernelPhS_ii --------------------------
	.section	.nv.constant0._Z13sharpenKernelPhS_ii,"a",@progbits
	.sectionflags	@""
	.align	4
.nv.constant0._Z13sharpenKernelPhS_ii:
	.zero		920


//--------------------- .nv.constant0._Z14upsampleKernelPhS_iii --------------------------
	.section	.nv.constant0._Z14upsampleKernelPhS_iii,"a",@progbits
	.sectionflags	@""
	.align	4
.nv.constant0._Z14upsampleKernelPhS_iii:
	.zero		924


//--------------------- .nv.constant0._Z15grayscaleKernelPhS_ii --------------------------
	.section	.nv.constant0._Z15grayscaleKernelPhS_ii,"a",@progbits
	.sectionflags	@""
	.align	4
.nv.constant0._Z15grayscaleKernelPhS_ii:
	.zero		920


//--------------------- SYMBOLS --------------------------

	.type		.nv.reservedSmem.offset0,@object
	.size		.nv.reservedSmem.offset0,0x4
	.type		.nv.reservedSmem.cap,@object
	.size		.nv.reservedSmem.cap,0x4
